// auto-generated by cutlass_sweep.gemm — config: {"arch": "sm_100", "cluster_m": 1, "cluster_n": 2, "dtype": "fp16", "stages": 4, "tile_k": 64, "tile_m": 64, "tile_n": 256}
#include "cutlass/cutlass.h"
#include "cutlass/gemm/collective/collective_builder.hpp"
#include "cutlass/gemm/device/gemm_universal_adapter.h"
#include "cutlass/gemm/kernel/gemm_universal.hpp"
#include "cutlass/epilogue/collective/collective_builder.hpp"

using ElemA = cutlass::half_t;
using ElemB = cutlass::half_t;
using ElemCD = cutlass::half_t;
using Acc  = float;
using TileShape    = cute::Shape<cute::_64, cute::_256, cute::_64>;
using ClusterShape = cute::Shape<cute::_1, cute::_2, cute::_1>;

using CollectiveEpilogue = typename cutlass::epilogue::collective::CollectiveBuilder<
    cutlass::arch::Sm100, cutlass::arch::OpClassTensorOp,
    TileShape, ClusterShape,
    cutlass::epilogue::collective::EpilogueTileAuto,
    Acc, Acc,
    ElemCD, cutlass::layout::RowMajor, 128 / cutlass::sizeof_bits<ElemCD>::value,
    ElemCD, cutlass::layout::RowMajor, 128 / cutlass::sizeof_bits<ElemCD>::value,
    cutlass::epilogue::collective::EpilogueScheduleAuto
  >::CollectiveOp;

using CollectiveMainloop = typename cutlass::gemm::collective::CollectiveBuilder<
    cutlass::arch::Sm100, cutlass::arch::OpClassTensorOp,
    ElemA, cutlass::layout::RowMajor, 128 / cutlass::sizeof_bits<ElemA>::value,
    ElemB, cutlass::layout::ColumnMajor, 128 / cutlass::sizeof_bits<ElemB>::value,
    Acc,
    TileShape, ClusterShape,
    cutlass::gemm::collective::StageCount<4>,
    cutlass::gemm::collective::KernelScheduleAuto
  >::CollectiveOp;

using GemmKernel = cutlass::gemm::kernel::GemmUniversal<
    cute::Shape<int,int,int,int>,
    CollectiveMainloop,
    CollectiveEpilogue
>;
using Gemm = cutlass::gemm::device::GemmUniversalAdapter<GemmKernel>;

// Force the device kernel symbol into the cubin without needing a host main.
auto* _anchor = &cutlass::device_kernel<GemmKernel>;


// ===== COMPILED SASS (sm_100a) =====

	.target	sm_100a

	.elftype	@"ET_EXEC"


//--------------------- .note.nv.tkinfo           --------------------------
	.section	.note.nv.tkinfo,"",@"SHT_NOTE"
	.sectionflags	@"SHF_NOTE_NV_TKINFO"
	.tkinfo
        /*0018*/ 	.word	0x00000002
        /*0030*/ 	.string	""
        /*0030*/ 	.string	"ptxas"
        /*0030*/ 	.string	"Cuda compilation tools, release 13.0, V13.0.88"
        /*0030*/ 	.string	"Build cuda_13.0.r13.0/compiler.36424714_0"
        /*0030*/ 	.string	"-arch sm_100a -m 64 "



//--------------------- .note.nv.cuinfo           --------------------------
	.section	.note.nv.cuinfo,"",@"SHT_NOTE"
	.sectionflags	@"SHF_NOTE_NV_CUINFO"
        /*0018*/ 	.short	0x0002
        /*001a*/ 	.short	0x0064
        /*001c*/ 	.short	0x0082
	.zero		2


//--------------------- .nv.info                  --------------------------
	.section	.nv.info,"",@"SHT_CUDA_INFO"
	.align	4


	//----- nvinfo : EIATTR_REGCOUNT
	.align		4
        /*0000*/ 	.byte	0x04, 0x2f
        /*0002*/ 	.short	(.L_19 - .L_18)
	.align		4
.L_18:
        /*0004*/ 	.word	index@(_ZN7cutlass13device_kernelINS_4gemm6kernel13GemmUniversalIN4cute5tupleIJiiiiEEENS1_10collective13CollectiveMmaINS1_35MainloopSm100TmaUmmaWarpSpecializedILi4ELi2ELi4ENS5_IJNS4_1CILi1EEENSA_ILi2EEESB_EEEEENS5_IJNSA_ILi64EEENSA_ILi256EEESF_EEENS_6half_tENS5_IJlSB_lEEESI_SJ_NS4_8TiledMMAINS4_8MMA_AtomIJNS4_20SM100_MMA_F16BF16_SSISI_SI_fLi64ELi256ELNS4_4UMMA5MajorE0ELSO_0ELNSN_7ScaleInE0ELSP_0EEEEEENS4_6LayoutINS5_IJSB_SB_SB_EEENS5_IJNSA_ILi0EEESU_SU_EEEEENS5_IJNS4_10UnderscoreESX_SX_EEEEENS4_23SM90_TMA_LOAD_MULTICASTENS4_14ComposedLayoutINS4_7SwizzleILi3ELi4ELi3EEENS4_18smem_ptr_flag_bitsILi16EEENSS_INS5_IJNSA_ILi8EEESF_EEENS5_IJSF_SB_EEEEEEEvNS4_8identityENS4_13SM90_TMA_LOADES1A_vS1B_EENS_8epilogue10collective18CollectiveEpilogueINS1E_23Sm100TmaWarpSpecializedILi4ELi2ELi32ELb1ELb0EEEJSH_NS5_IJNSS_ISF_SB_EES1J_EEESI_SJ_SI_SJ_NS1E_6fusion15FusionCallbacksIS1I_NS1L_17LinearCombinationISI_fSI_fLNS_15FloatRoundStyleE2EEESH_S1K_JEEENS4_5SM1004TMEM4LOAD26SM100_TMEM_LOAD_16dp256b8xES1C_S1A_NS4_17SM75_U32x4_LDSM_NENS4_14SM90_TMA_STOREES1A_NS4_17SM90_U32x4_STSM_NENS4_39AutoVectorizingCopyWithAssumedAlignmentILi128EEEEEEvvEEEEvNT_6ParamsE)
        /*0008*/ 	.word	0x0000007a


	//----- nvinfo : EIATTR_FRAME_SIZE
	.align		4
.L_19:
        /*000c*/ 	.byte	0x04, 0x11
        /*000e*/ 	.short	(.L_21 - .L_20)
	.align		4
.L_20:
        /*0010*/ 	.word	index@($__internal_2_$__cuda_sm10x_tcgen05_guardrail_trap_unallocated_columns_being_dealloced)
        /*0014*/ 	.word	0x00000000


	//----- nvinfo : EIATTR_FRAME_SIZE
	.align		4
.L_21:
        /*0018*/ 	.byte	0x04, 0x11
        /*001a*/ 	.short	(.L_23 - .L_22)
	.align		4
.L_22:
        /*001c*/ 	.word	index@($__internal_1_$__cuda_sm10x_tcgen05_guardrail_trap_phase_invalid_during_alloc)
        /*0020*/ 	.word	0x00000000


	//----- nvinfo : EIATTR_FRAME_SIZE
	.align		4
.L_23:
        /*0024*/ 	.byte	0x04, 0x11
        /*0026*/ 	.short	(.L_25 - .L_24)
	.align		4
.L_24:
        /*0028*/ 	.word	index@($__internal_0_$__cuda_sm10x_tcgen05_guardrail_trap_col_being_dealloced_not_returned_by_alloc)
        /*002c*/ 	.word	0x00000000


	//----- nvinfo : EIATTR_FRAME_SIZE
	.align		4
.L_25:
        /*0030*/ 	.byte	0x04, 0x11
        /*0032*/ 	.short	(.L_27 - .L_26)
	.align		4
.L_26:
        /*0034*/ 	.word	index@(_ZN7cutlass13device_kernelINS_4gemm6kernel13GemmUniversalIN4cute5tupleIJiiiiEEENS1_10collective13CollectiveMmaINS1_35MainloopSm100TmaUmmaWarpSpecializedILi4ELi2ELi4ENS5_IJNS4_1CILi1EEENSA_ILi2EEESB_EEEEENS5_IJNSA_ILi64EEENSA_ILi256EEESF_EEENS_6half_tENS5_IJlSB_lEEESI_SJ_NS4_8TiledMMAINS4_8MMA_AtomIJNS4_20SM100_MMA_F16BF16_SSISI_SI_fLi64ELi256ELNS4_4UMMA5MajorE0ELSO_0ELNSN_7ScaleInE0ELSP_0EEEEEENS4_6LayoutINS5_IJSB_SB_SB_EEENS5_IJNSA_ILi0EEESU_SU_EEEEENS5_IJNS4_10UnderscoreESX_SX_EEEEENS4_23SM90_TMA_LOAD_MULTICASTENS4_14ComposedLayoutINS4_7SwizzleILi3ELi4ELi3EEENS4_18smem_ptr_flag_bitsILi16EEENSS_INS5_IJNSA_ILi8EEESF_EEENS5_IJSF_SB_EEEEEEEvNS4_8identityENS4_13SM90_TMA_LOADES1A_vS1B_EENS_8epilogue10collective18CollectiveEpilogueINS1E_23Sm100TmaWarpSpecializedILi4ELi2ELi32ELb1ELb0EEEJSH_NS5_IJNSS_ISF_SB_EES1J_EEESI_SJ_SI_SJ_NS1E_6fusion15FusionCallbacksIS1I_NS1L_17LinearCombinationISI_fSI_fLNS_15FloatRoundStyleE2EEESH_S1K_JEEENS4_5SM1004TMEM4LOAD26SM100_TMEM_LOAD_16dp256b8xES1C_S1A_NS4_17SM75_U32x4_LDSM_NENS4_14SM90_TMA_STOREES1A_NS4_17SM90_U32x4_STSM_NENS4_39AutoVectorizingCopyWithAssumedAlignmentILi128EEEEEEvvEEEEvNT_6ParamsE)
        /*0038*/ 	.word	0x00000000


	//----- nvinfo : EIATTR_MIN_STACK_SIZE
	.align		4
.L_27:
        /*003c*/ 	.byte	0x04, 0x12
        /*003e*/ 	.short	(.L_29 - .L_28)
	.align		4
.L_28:
        /*0040*/ 	.word	index@(_ZN7cutlass13device_kernelINS_4gemm6kernel13GemmUniversalIN4cute5tupleIJiiiiEEENS1_10collective13CollectiveMmaINS1_35MainloopSm100TmaUmmaWarpSpecializedILi4ELi2ELi4ENS5_IJNS4_1CILi1EEENSA_ILi2EEESB_EEEEENS5_IJNSA_ILi64EEENSA_ILi256EEESF_EEENS_6half_tENS5_IJlSB_lEEESI_SJ_NS4_8TiledMMAINS4_8MMA_AtomIJNS4_20SM100_MMA_F16BF16_SSISI_SI_fLi64ELi256ELNS4_4UMMA5MajorE0ELSO_0ELNSN_7ScaleInE0ELSP_0EEEEEENS4_6LayoutINS5_IJSB_SB_SB_EEENS5_IJNSA_ILi0EEESU_SU_EEEEENS5_IJNS4_10UnderscoreESX_SX_EEEEENS4_23SM90_TMA_LOAD_MULTICASTENS4_14ComposedLayoutINS4_7SwizzleILi3ELi4ELi3EEENS4_18smem_ptr_flag_bitsILi16EEENSS_INS5_IJNSA_ILi8EEESF_EEENS5_IJSF_SB_EEEEEEEvNS4_8identityENS4_13SM90_TMA_LOADES1A_vS1B_EENS_8epilogue10collective18CollectiveEpilogueINS1E_23Sm100TmaWarpSpecializedILi4ELi2ELi32ELb1ELb0EEEJSH_NS5_IJNSS_ISF_SB_EES1J_EEESI_SJ_SI_SJ_NS1E_6fusion15FusionCallbacksIS1I_NS1L_17LinearCombinationISI_fSI_fLNS_15FloatRoundStyleE2EEESH_S1K_JEEENS4_5SM1004TMEM4LOAD26SM100_TMEM_LOAD_16dp256b8xES1C_S1A_NS4_17SM75_U32x4_LDSM_NENS4_14SM90_TMA_STOREES1A_NS4_17SM90_U32x4_STSM_NENS4_39AutoVectorizingCopyWithAssumedAlignmentILi128EEEEEEvvEEEEvNT_6ParamsE)
        /*0044*/ 	.word	0x00000000
.L_29:


//--------------------- .nv.compat                --------------------------
	.section	.nv.compat,"",@"SHT_CUDA_COMPAT_INFO"
	.align	4
        /*0000*/ 	.byte	0x02, 0x09, 0x01, 0x00, 0x02, 0x02, 0x02, 0x00, 0x02, 0x05, 0x05, 0x00, 0x03, 0x07, 0x01, 0x01
        /*0010*/ 	.byte	0x02, 0x03, 0x01, 0x00, 0x02, 0x06, 0x01, 0x00, 0x04, 0x0b, 0x08, 0x00, 0x09, 0x00, 0x00, 0x00
        /*0020*/ 	.byte	0x00, 0x00, 0x00, 0x00


//--------------------- .nv.info._ZN7cutlass13device_kernelINS_4gemm6kernel13GemmUniversalIN4cute5tupleIJiiiiEEENS1_10collective13CollectiveMmaINS1_35MainloopSm100TmaUmmaWarpSpecializedILi4ELi2ELi4ENS5_IJNS4_1CILi1EEENSA_ILi2EEESB_EEEEENS5_IJNSA_ILi64EEENSA_ILi256EEESF_EEENS_6half_tENS5_IJlSB_lEEESI_SJ_NS4_8TiledMMAINS4_8MMA_AtomIJNS4_20SM100_MMA_F16BF16_SSISI_SI_fLi64ELi256ELNS4_4UMMA5MajorE0ELSO_0ELNSN_7ScaleInE0ELSP_0EEEEEENS4_6LayoutINS5_IJSB_SB_SB_EEENS5_IJNSA_ILi0EEESU_SU_EEEEENS5_IJNS4_10UnderscoreESX_SX_EEEEENS4_23SM90_TMA_LOAD_MULTICASTENS4_14ComposedLayoutINS4_7SwizzleILi3ELi4ELi3EEENS4_18smem_ptr_flag_bitsILi16EEENSS_INS5_IJNSA_ILi8EEESF_EEENS5_IJSF_SB_EEEEEEEvNS4_8identityENS4_13SM90_TMA_LOADES1A_vS1B_EENS_8epilogue10collective18CollectiveEpilogueINS1E_23Sm100TmaWarpSpecializedILi4ELi2ELi32ELb1ELb0EEEJSH_NS5_IJNSS_ISF_SB_EES1J_EEESI_SJ_SI_SJ_NS1E_6fusion15FusionCallbacksIS1I_NS1L_17LinearCombinationISI_fSI_fLNS_15FloatRoundStyleE2EEESH_S1K_JEEENS4_5SM1004TMEM4LOAD26SM100_TMEM_LOAD_16dp256b8xES1C_S1A_NS4_17SM75_U32x4_LDSM_NENS4_14SM90_TMA_STOREES1A_NS4_17SM90_U32x4_STSM_NENS4_39AutoVectorizingCopyWithAssumedAlignmentILi128EEEEEEvvEEEEvNT_6ParamsE --------------------------
	.section	.nv.info._ZN7cutlass13device_kernelINS_4gemm6kernel13GemmUniversalIN4cute5tupleIJiiiiEEENS1_10collective13CollectiveMmaINS1_35MainloopSm100TmaUmmaWarpSpecializedILi4ELi2ELi4ENS5_IJNS4_1CILi1EEENSA_ILi2EEESB_EEEEENS5_IJNSA_ILi64EEENSA_ILi256EEESF_EEENS_6half_tENS5_IJlSB_lEEESI_SJ_NS4_8TiledMMAINS4_8MMA_AtomIJNS4_20SM100_MMA_F16BF16_SSISI_SI_fLi64ELi256ELNS4_4UMMA5MajorE0ELSO_0ELNSN_7ScaleInE0ELSP_0EEEEEENS4_6LayoutINS5_IJSB_SB_SB_EEENS5_IJNSA_ILi0EEESU_SU_EEEEENS5_IJNS4_10UnderscoreESX_SX_EEEEENS4_23SM90_TMA_LOAD_MULTICASTENS4_14ComposedLayoutINS4_7SwizzleILi3ELi4ELi3EEENS4_18smem_ptr_flag_bitsILi16EEENSS_INS5_IJNSA_ILi8EEESF_EEENS5_IJSF_SB_EEEEEEEvNS4_8identityENS4_13SM90_TMA_LOADES1A_vS1B_EENS_8epilogue10collective18CollectiveEpilogueINS1E_23Sm100TmaWarpSpecializedILi4ELi2ELi32ELb1ELb0EEEJSH_NS5_IJNSS_ISF_SB_EES1J_EEESI_SJ_SI_SJ_NS1E_6fusion15FusionCallbacksIS1I_NS1L_17LinearCombinationISI_fSI_fLNS_15FloatRoundStyleE2EEESH_S1K_JEEENS4_5SM1004TMEM4LOAD26SM100_TMEM_LOAD_16dp256b8xES1C_S1A_NS4_17SM75_U32x4_LDSM_NENS4_14SM90_TMA_STOREES1A_NS4_17SM90_U32x4_STSM_NENS4_39AutoVectorizingCopyWithAssumedAlignmentILi128EEEEEEvvEEEEvNT_6ParamsE,"",@"SHT_CUDA_INFO"
	.sectionflags	@""
	.align	4


	//----- nvinfo : EIATTR_CUDA_API_VERSION
	.align		4
        /*0000*/ 	.byte	0x04, 0x37
        /*0002*/ 	.short	(.L_31 - .L_30)
.L_30:
        /*0004*/ 	.word	0x00000082


	//----- nvinfo : EIATTR_KPARAM_INFO
	.align		4
.L_31:
        /*0008*/ 	.byte	0x04, 0x17
        /*000a*/ 	.short	(.L_33 - .L_32)
.L_32:
        /*000c*/ 	.word	0x00000000
        /*0010*/ 	.short	0x0000
        /*0012*/ 	.short	0x0000
        /*0014*/ 	.byte	0x00, 0xf0, 0x01, 0x20


	//----- nvinfo : EIATTR_AT_ENTRY_FRAGMENTS
	.align		4
.L_33:
        /*0018*/ 	.byte	0x04, 0x4f
        /*001a*/ 	.short	(.L_35 - .L_34)


	//   ....[0]....
.L_34:
        /*001c*/ 	.word	0x00000006


	//----- nvinfo : EIATTR_RESERVED_SMEM_USED
	.align		4
.L_35:
        /*0020*/ 	.byte	0x01, 0x41
	.zero		2


	//----- nvinfo : EIATTR_SPARSE_MMA_MASK
	.align		4
        /*0024*/ 	.byte	0x03, 0x50
        /*0026*/ 	.short	0x0000


	//----- nvinfo : EIATTR_TCGEN05_1CTA_USED
	.align		4
        /*0028*/ 	.byte	0x01, 0x51
	.zero		2


	//----- nvinfo : EIATTR_MAXREG_COUNT
	.align		4
        /*002c*/ 	.byte	0x03, 0x1b
        /*002e*/ 	.short	0x00ff


	//----- nvinfo : EIATTR_NUM_BARRIERS
	.align		4
        /*0030*/ 	.byte	0x02, 0x4c
        /*0032*/ 	.byte	0x07
	.zero		1


	//----- nvinfo : EIATTR_EXTERNS
	.align		4
        /*0034*/ 	.byte	0x04, 0x0f
        /*0036*/ 	.short	(.L_37 - .L_36)


	//   ....[0]....
	.align		4
.L_36:
        /*0038*/ 	.word	index@(__assertfail)


	//----- nvinfo : EIATTR_MERCURY_ISA_VERSION
	.align		4
.L_37:
        /*003c*/ 	.byte	0x03, 0x5f
        /*003e*/ 	.short	0x0101


	//----- nvinfo : EIATTR_INT_WARP_WIDE_INSTR_OFFSETS
	.align		4
        /*0040*/ 	.byte	0x04, 0x31
        /*0042*/ 	.short	(.L_39 - .L_38)


	//   ....[0]....
.L_38:
        /*0044*/ 	.word	0x00003d40


	//   ....[1]....
        /*0048*/ 	.word	0x00003d60


	//   ....[2]....
        /*004c*/ 	.word	0x00003d90


	//   ....[3]....
        /*0050*/ 	.word	0x00004910


	//   ....[4]....
        /*0054*/ 	.word	0x00004980


	//   ....[5]....
        /*0058*/ 	.word	0x00004a50


	//   ....[6]....
        /*005c*/ 	.word	0x00004ad0


	//   ....[7]....
        /*0060*/ 	.word	0x00004bc0


	//   ....[8]....
        /*0064*/ 	.word	0x00004c40


	//   ....[9]....
        /*0068*/ 	.word	0x00004d20


	//   ....[10]....
        /*006c*/ 	.word	0x00004dd0


	//----- nvinfo : EIATTR_COOP_GROUP_MASK_REGIDS
	.align		4
.L_39:
        /*0070*/ 	.byte	0x04, 0x29
        /*0072*/ 	.short	(.L_41 - .L_40)


	//   ....[0]....
.L_40:
        /*0074*/ 	.word	0xffffffff


	//   ....[1]....
        /*0078*/ 	.word	0xffffffff


	//   ....[2]....
        /*007c*/ 	.word	0xffffffff


	//   ....[3]....
        /*0080*/ 	.word	0xffffffff


	//   ....[4]....
        /*0084*/ 	.word	0xffffffff


	//   ....[5]....
        /*0088*/ 	.word	0xffffffff


	//   ....[6]....
        /*008c*/ 	.word	0xffffffff


	//   ....[7]....
        /*0090*/ 	.word	0xffffffff


	//   ....[8]....
        /*0094*/ 	.word	0xffffffff


	//   ....[9]....
        /*0098*/ 	.word	0xffffffff


	//   ....[10]....
        /*009c*/ 	.word	0xffffffff


	//   ....[11]....
        /*00a0*/ 	.word	0xffffffff


	//   ....[12]....
        /*00a4*/ 	.word	0xffffffff


	//   ....[13]....
        /*00a8*/ 	.word	0xffffffff


	//----- nvinfo : EIATTR_COOP_GROUP_INSTR_OFFSETS
	.align		4
.L_41:
        /*00ac*/ 	.byte	0x04, 0x28
        /*00ae*/ 	.short	(.L_43 - .L_42)


	//   ....[0]....
.L_42:
        /*00b0*/ 	.word	0x00000080


	//   ....[1]....
        /*00b4*/ 	.word	0x000004f0


	//   ....[2]....
        /*00b8*/ 	.word	0x000006a0


	//   ....[3]....
        /*00bc*/ 	.word	0x00000840


	//   ....[4]....
        /*00c0*/ 	.word	0x00000940


	//   ....[5]....
        /*00c4*/ 	.word	0x00000ab0


	//   ....[6]....
        /*00c8*/ 	.word	0x00000c50


	//   ....[7]....
        /*00cc*/ 	.word	0x00000e00


	//   ....[8]....
        /*00d0*/ 	.word	0x00002040


	//   ....[9]....
        /*00d4*/ 	.word	0x00002f30


	//   ....[10]....
        /*00d8*/ 	.word	0x00003140


	//   ....[11]....
        /*00dc*/ 	.word	0x00003170


	//   ....[12]....
        /*00e0*/ 	.word	0x00003c20


	//   ....[13]....
        /*00e4*/ 	.word	0x00003e50


	//----- nvinfo : EIATTR_VRC_CTA_INIT_COUNT
	.align		4
.L_43:
        /*00e8*/ 	.byte	0x02, 0x4a
        /*00ea*/ 	.byte	0x80
	.zero		1


	//----- nvinfo : EIATTR_SYSCALL_OFFSETS
	.align		4
        /*00ec*/ 	.byte	0x04, 0x46
        /*00ee*/ 	.short	(.L_45 - .L_44)


	//   ....[0]....
.L_44:
        /*00f0*/ 	.word	0x00005a60


	//   ....[1]....
        /*00f4*/ 	.word	0x00005b50


	//   ....[2]....
        /*00f8*/ 	.word	0x000063c0


	//   ....[3]....
        /*00fc*/ 	.word	0x00007080


	//   ....[4]....
        /*0100*/ 	.word	0x00007cf0


	//   ....[5]....
        /*0104*/ 	.word	0x00008950


	//----- nvinfo : EIATTR_MBARRIER_INSTR_OFFSETS
	.align		4
.L_45:
        /*0108*/ 	.byte	0x04, 0x39
        /*010a*/ 	.short	(.L_47 - .L_46)


	//   ....[0]....
.L_46:
        /*010c*/ 	.word	0x00000610
        /*0110*/ 	.word	0x000000ff
        /*0114*/ 	.word	0x00000000
        /*0118*/ 	.short	0x0100
        /*011a*/ 	.byte	0x04
	.zero		1


	//   ....[1]....
        /*011c*/ 	.word	0x00000620
        /*0120*/ 	.word	0x000000ff
        /*0124*/ 	.word	0x00000020
        /*0128*/ 	.short	0x0100
        /*012a*/ 	.byte	0x04
	.zero		1


	//   ....[2]....
        /*012c*/ 	.word	0x00000630
        /*0130*/ 	.word	0x000000ff
        /*0134*/ 	.word	0x00000008
        /*0138*/ 	.short	0x0100
        /*013a*/ 	.byte	0x04
	.zero		1


	//   ....[3]....
        /*013c*/ 	.word	0x00000640
        /*0140*/ 	.word	0x000000ff
        /*0144*/ 	.word	0x00000028
        /*0148*/ 	.short	0x0100
        /*014a*/ 	.byte	0x04
	.zero		1


	//   ....[4]....
        /*014c*/ 	.word	0x00000650
        /*0150*/ 	.word	0x000000ff
        /*0154*/ 	.word	0x00000010
        /*0158*/ 	.short	0x0100
        /*015a*/ 	.byte	0x04
	.zero		1


	//   ....[5]....
        /*015c*/ 	.word	0x00000660
        /*0160*/ 	.word	0x000000ff
        /*0164*/ 	.word	0x00000030
        /*0168*/ 	.short	0x0100
        /*016a*/ 	.byte	0x04
	.zero		1


	//   ....[6]....
        /*016c*/ 	.word	0x00000670
        /*0170*/ 	.word	0x000000ff
        /*0174*/ 	.word	0x00000018
        /*0178*/ 	.short	0x0100
        /*017a*/ 	.byte	0x04
	.zero		1


	//   ....[7]....
        /*017c*/ 	.word	0x00000680
        /*0180*/ 	.word	0x000000ff
        /*0184*/ 	.word	0x00000038
        /*0188*/ 	.short	0x0100
        /*018a*/ 	.byte	0x04
	.zero		1


	//   ....[8]....
        /*018c*/ 	.word	0x000007b0
        /*0190*/ 	.word	0x000000ff
        /*0194*/ 	.word	0x00000040
        /*0198*/ 	.short	0x0100
        /*019a*/ 	.byte	0x04
	.zero		1


	//   ....[9]....
        /*019c*/ 	.word	0x000007c0
        /*01a0*/ 	.word	0x000000ff
        /*01a4*/ 	.word	0x00000060
        /*01a8*/ 	.short	0x0100
        /*01aa*/ 	.byte	0x04
	.zero		1


	//   ....[10]....
        /*01ac*/ 	.word	0x000007d0
        /*01b0*/ 	.word	0x000000ff
        /*01b4*/ 	.word	0x00000048
        /*01b8*/ 	.short	0x0100
        /*01ba*/ 	.byte	0x04
	.zero		1


	//   ....[11]....
        /*01bc*/ 	.word	0x000007e0
        /*01c0*/ 	.word	0x000000ff
        /*01c4*/ 	.word	0x00000068
        /*01c8*/ 	.short	0x0100
        /*01ca*/ 	.byte	0x04
	.zero		1


	//   ....[12]....
        /*01cc*/ 	.word	0x000007f0
        /*01d0*/ 	.word	0x000000ff
        /*01d4*/ 	.word	0x00000050
        /*01d8*/ 	.short	0x0100
        /*01da*/ 	.byte	0x04
	.zero		1


	//   ....[13]....
        /*01dc*/ 	.word	0x00000800
        /*01e0*/ 	.word	0x000000ff
        /*01e4*/ 	.word	0x00000070
        /*01e8*/ 	.short	0x0100
        /*01ea*/ 	.byte	0x04
	.zero		1


	//   ....[14]....
        /*01ec*/ 	.word	0x00000810
        /*01f0*/ 	.word	0x000000ff
        /*01f4*/ 	.word	0x00000058
        /*01f8*/ 	.short	0x0100
        /*01fa*/ 	.byte	0x04
	.zero		1


	//   ....[15]....
        /*01fc*/ 	.word	0x00000820
        /*0200*/ 	.word	0x000000ff
        /*0204*/ 	.word	0x00000078
        /*0208*/ 	.short	0x0100
        /*020a*/ 	.byte	0x04
	.zero		1


	//   ....[16]....
        /*020c*/ 	.word	0x00000910
        /*0210*/ 	.word	0x000000ff
        /*0214*/ 	.word	0x00000080
        /*0218*/ 	.short	0x0100
        /*021a*/ 	.byte	0x06
	.zero		1


	//   ....[17]....
        /*021c*/ 	.word	0x00000920
        /*0220*/ 	.word	0x000000ff
        /*0224*/ 	.word	0x00000088
        /*0228*/ 	.short	0x0100
        /*022a*/ 	.byte	0x06
	.zero		1


	//   ....[18]....
        /*022c*/ 	.word	0x00000a60
        /*0230*/ 	.word	0x000000ff
        /*0234*/ 	.word	0x00000090
        /*0238*/ 	.short	0x0100
        /*023a*/ 	.byte	0x06
	.zero		1


	//   ....[19]....
        /*023c*/ 	.word	0x00000a70
        /*0240*/ 	.word	0x000000ff
        /*0244*/ 	.word	0x000000a0
        /*0248*/ 	.short	0x0100
        /*024a*/ 	.byte	0x06
	.zero		1


	//   ....[20]....
        /*024c*/ 	.word	0x00000a80
        /*0250*/ 	.word	0x000000ff
        /*0254*/ 	.word	0x00000098
        /*0258*/ 	.short	0x0100
        /*025a*/ 	.byte	0x06
	.zero		1


	//   ....[21]....
        /*025c*/ 	.word	0x00000a90
        /*0260*/ 	.word	0x000000ff
        /*0264*/ 	.word	0x000000a8
        /*0268*/ 	.short	0x0100
        /*026a*/ 	.byte	0x06
	.zero		1


	//   ....[22]....
        /*026c*/ 	.word	0x00000bc0
        /*0270*/ 	.word	0x000000ff
        /*0274*/ 	.word	0x000000b0
        /*0278*/ 	.short	0x0100
        /*027a*/ 	.byte	0x04
	.zero		1


	//   ....[23]....
        /*027c*/ 	.word	0x00000bd0
        /*0280*/ 	.word	0x000000ff
        /*0284*/ 	.word	0x000000d0
        /*0288*/ 	.short	0x0100
        /*028a*/ 	.byte	0x04
	.zero		1


	//   ....[24]....
        /*028c*/ 	.word	0x00000be0
        /*0290*/ 	.word	0x000000ff
        /*0294*/ 	.word	0x000000b8
        /*0298*/ 	.short	0x0100
        /*029a*/ 	.byte	0x04
	.zero		1


	//   ....[25]....
        /*029c*/ 	.word	0x00000bf0
        /*02a0*/ 	.word	0x000000ff
        /*02a4*/ 	.word	0x000000d8
        /*02a8*/ 	.short	0x0100
        /*02aa*/ 	.byte	0x04
	.zero		1


	//   ....[26]....
        /*02ac*/ 	.word	0x00000c00
        /*02b0*/ 	.word	0x000000ff
        /*02b4*/ 	.word	0x000000c0
        /*02b8*/ 	.short	0x0100
        /*02ba*/ 	.byte	0x04
	.zero		1


	//   ....[27]....
        /*02bc*/ 	.word	0x00000c10
        /*02c0*/ 	.word	0x000000ff
        /*02c4*/ 	.word	0x000000e0
        /*02c8*/ 	.short	0x0100
        /*02ca*/ 	.byte	0x04
	.zero		1


	//   ....[28]....
        /*02cc*/ 	.word	0x00000c20
        /*02d0*/ 	.word	0x000000ff
        /*02d4*/ 	.word	0x000000c8
        /*02d8*/ 	.short	0x0100
        /*02da*/ 	.byte	0x04
	.zero		1


	//   ....[29]....
        /*02dc*/ 	.word	0x00000c30
        /*02e0*/ 	.word	0x000000ff
        /*02e4*/ 	.word	0x000000e8
        /*02e8*/ 	.short	0x0100
        /*02ea*/ 	.byte	0x04
	.zero		1


	//   ....[30]....
        /*02ec*/ 	.word	0x00000d20
        /*02f0*/ 	.word	0x000000ff
        /*02f4*/ 	.word	0x000000f0
        /*02f8*/ 	.short	0x0100
        /*02fa*/ 	.byte	0x04
	.zero		1


	//   ....[31]....
        /*02fc*/ 	.word	0x00000d30
        /*0300*/ 	.word	0x000000ff
        /*0304*/ 	.word	0x00000100
        /*0308*/ 	.short	0x0100
        /*030a*/ 	.byte	0x04
	.zero		1


	//   ....[32]....
        /*030c*/ 	.word	0x00000d40
        /*0310*/ 	.word	0x000000ff
        /*0314*/ 	.word	0x000000f8
        /*0318*/ 	.short	0x0100
        /*031a*/ 	.byte	0x04
	.zero		1


	//   ....[33]....
        /*031c*/ 	.word	0x00000d50
        /*0320*/ 	.word	0x000000ff
        /*0324*/ 	.word	0x00000108
        /*0328*/ 	.short	0x0100
        /*032a*/ 	.byte	0x04
	.zero		1


	//   ....[34]....
        /*032c*/ 	.word	0x000018e0
        /*0330*/ 	.word	0x00000000
        /*0334*/ 	.word	0x00000100
        /*0338*/ 	.short	0x010a
        /*033a*/ 	.byte	0xff
	.zero		1


	//   ....[35]....
        /*033c*/ 	.word	0x00001900
        /*0340*/ 	.word	0x00000000
        /*0344*/ 	.word	0x000000f0
        /*0348*/ 	.short	0x0101
        /*034a*/ 	.byte	0xff
	.zero		1


	//   ....[36]....
        /*034c*/ 	.word	0x000019c0
        /*0350*/ 	.word	0x000000ff
        /*0354*/ 	.word	0x00000020
        /*0358*/ 	.short	0x010a
        /*035a*/ 	.byte	0x04
	.zero		1


	//   ....[37]....
        /*035c*/ 	.word	0x00001a40
        /*0360*/ 	.word	0x000000ff
        /*0364*/ 	.word	0x00000020
        /*0368*/ 	.short	0x010a
        /*036a*/ 	.byte	0x21
	.zero		1


	//   ....[38]....
        /*036c*/ 	.word	0x00001bd0
        /*0370*/ 	.word	0x000000ff
        /*0374*/ 	.word	0x00000020
        /*0378*/ 	.short	0x010a
        /*037a*/ 	.byte	0x08
	.zero		1


	//   ....[39]....
        /*037c*/ 	.word	0x00001d00
        /*0380*/ 	.word	0x000000ff
        /*0384*/ 	.word	0x00000088
        /*0388*/ 	.short	0x0101
        /*038a*/ 	.byte	0x07
	.zero		1


	//   ....[40]....
        /*038c*/ 	.word	0x00001d20
        /*0390*/ 	.word	0x000000ff
        /*0394*/ 	.word	0x00000020
        /*0398*/ 	.short	0x010a
        /*039a*/ 	.byte	0x04
	.zero		1


	//   ....[41]....
        /*039c*/ 	.word	0x00001da0
        /*03a0*/ 	.word	0x000000ff
        /*03a4*/ 	.word	0x00000020
        /*03a8*/ 	.short	0x010a
        /*03aa*/ 	.byte	0x11
	.zero		1


	//   ....[42]....
        /*03ac*/ 	.word	0x00001f30
        /*03b0*/ 	.word	0x000000ff
        /*03b4*/ 	.word	0x00000020
        /*03b8*/ 	.short	0x010a
        /*03ba*/ 	.byte	0x06
	.zero		1


	//   ....[43]....
        /*03bc*/ 	.word	0x00002070
        /*03c0*/ 	.word	0x00000003
        /*03c4*/ 	.word	0x00000090
        /*03c8*/ 	.short	0x010a
        /*03ca*/ 	.byte	0xff
	.zero		1


	//   ....[44]....
        /*03cc*/ 	.word	0x000021c0
        /*03d0*/ 	.word	0x00000000
        /*03d4*/ 	.word	0x00000000
        /*03d8*/ 	.short	0x0101
        /*03da*/ 	.byte	0xff
	.zero		1


	//   ....[45]....
        /*03dc*/ 	.word	0x00002780
        /*03e0*/ 	.word	0x000000ff
        /*03e4*/ 	.word	0x00000000
        /*03e8*/ 	.short	0x010a
        /*03ea*/ 	.byte	0x04
	.zero		1


	//   ....[46]....
        /*03ec*/ 	.word	0x00002810
        /*03f0*/ 	.word	0x000000ff
        /*03f4*/ 	.word	0x00000000
        /*03f8*/ 	.short	0x010a
        /*03fa*/ 	.byte	0x05
	.zero		1


	//   ....[47]....
        /*03fc*/ 	.word	0x000028a0
        /*0400*/ 	.word	0x000000ff
        /*0404*/ 	.word	0x00000000
        /*0408*/ 	.short	0x010a
        /*040a*/ 	.byte	0x05
	.zero		1


	//   ....[48]....
        /*040c*/ 	.word	0x00002940
        /*0410*/ 	.word	0x00000000
        /*0414*/ 	.word	0x00000000
        /*0418*/ 	.short	0x010a
        /*041a*/ 	.byte	0xff
	.zero		1


	//   ....[49]....
        /*041c*/ 	.word	0x00002a80
        /*0420*/ 	.word	0x00000002
        /*0424*/ 	.word	0x000000f0
        /*0428*/ 	.short	0x010a
        /*042a*/ 	.byte	0xff
	.zero		1


	//   ....[50]....
        /*042c*/ 	.word	0x00002ae0
        /*0430*/ 	.word	0x00000004
        /*0434*/ 	.word	0x00000000
        /*0438*/ 	.short	0x0101
        /*043a*/ 	.byte	0xff
	.zero		1


	//   ....[51]....
        /*043c*/ 	.word	0x00002b00
        /*0440*/ 	.word	0x000000ff
        /*0444*/ 	.word	0x000000a0
        /*0448*/ 	.short	0x010a
        /*044a*/ 	.byte	0x04
	.zero		1


	//   ....[52]....
        /*044c*/ 	.word	0x00002c20
        /*0450*/ 	.word	0x00000002
        /*0454*/ 	.word	0x00000090
        /*0458*/ 	.short	0x010a
        /*045a*/ 	.byte	0xff
	.zero		1


	//   ....[53]....
        /*045c*/ 	.word	0x00002d30
        /*0460*/ 	.word	0x00000002
        /*0464*/ 	.word	0x00000000
        /*0468*/ 	.short	0x0101
        /*046a*/ 	.byte	0xff
	.zero		1


	//   ....[54]....
        /*046c*/ 	.word	0x00002dc0
        /*0470*/ 	.word	0x000000ff
        /*0474*/ 	.word	0x000000a0
        /*0478*/ 	.short	0x0106
        /*047a*/ 	.byte	0x04
	.zero		1


	//   ....[55]....
        /*047c*/ 	.word	0x00002de0
        /*0480*/ 	.word	0x000000ff
        /*0484*/ 	.word	0x000000a0
        /*0488*/ 	.short	0x010a
        /*048a*/ 	.byte	0x04
	.zero		1


	//   ....[56]....
        /*048c*/ 	.word	0x00002e70
        /*0490*/ 	.word	0x000000ff
        /*0494*/ 	.word	0x000000a0
        /*0498*/ 	.short	0x0106
        /*049a*/ 	.byte	0x07
	.zero		1


	//   ....[57]....
        /*049c*/ 	.word	0x00002eb0
        /*04a0*/ 	.word	0x00000000
        /*04a4*/ 	.word	0x000000a0
        /*04a8*/ 	.short	0x010a
        /*04aa*/ 	.byte	0xff
	.zero		1


	//   ....[58]....
        /*04ac*/ 	.word	0x00003410
        /*04b0*/ 	.word	0x00000000
        /*04b4*/ 	.word	0x00000090
        /*04b8*/ 	.short	0x010a
        /*04ba*/ 	.byte	0xff
	.zero		1


	//   ....[59]....
        /*04bc*/ 	.word	0x00003510
        /*04c0*/ 	.word	0x00000003
        /*04c4*/ 	.word	0x00000000
        /*04c8*/ 	.short	0x0101
        /*04ca*/ 	.byte	0xff
	.zero		1


	//   ....[60]....
        /*04cc*/ 	.word	0x00003520
        /*04d0*/ 	.word	0x000000ff
        /*04d4*/ 	.word	0x00000000
        /*04d8*/ 	.short	0x010a
        /*04da*/ 	.byte	0x04
	.zero		1


	//   ....[61]....
        /*04dc*/ 	.word	0x000035a0
        /*04e0*/ 	.word	0x000000ff
        /*04e4*/ 	.word	0x000000d0
        /*04e8*/ 	.short	0x010a
        /*04ea*/ 	.byte	0x1f
	.zero		1


	//   ....[62]....
        /*04ec*/ 	.word	0x00003680
        /*04f0*/ 	.word	0x000000ff
        /*04f4*/ 	.word	0x00000000
        /*04f8*/ 	.short	0x010a
        /*04fa*/ 	.byte	0x05
	.zero		1


	//   ....[63]....
        /*04fc*/ 	.word	0x000037c0
        /*0500*/ 	.word	0x000000ff
        /*0504*/ 	.word	0x00000000
        /*0508*/ 	.short	0x010a
        /*050a*/ 	.byte	0x04
	.zero		1


	//   ....[64]....
        /*050c*/ 	.word	0x00003a50
        /*0510*/ 	.word	0x000000ff
        /*0514*/ 	.word	0x00000000
        /*0518*/ 	.short	0x010a
        /*051a*/ 	.byte	0x04
	.zero		1


	//   ....[65]....
        /*051c*/ 	.word	0x00003ae0
        /*0520*/ 	.word	0x000000ff
        /*0524*/ 	.word	0x00000000
        /*0528*/ 	.short	0x010a
        /*052a*/ 	.byte	0x05
	.zero		1


	//   ....[66]....
        /*052c*/ 	.word	0x00003b70
        /*0530*/ 	.word	0x000000ff
        /*0534*/ 	.word	0x00000000
        /*0538*/ 	.short	0x010a
        /*053a*/ 	.byte	0x05
	.zero		1


	//   ....[67]....
        /*053c*/ 	.word	0x00003c00
        /*0540*/ 	.word	0x000000ff
        /*0544*/ 	.word	0x00000000
        /*0548*/ 	.short	0x010a
        /*054a*/ 	.byte	0x04
	.zero		1


	//   ....[68]....
        /*054c*/ 	.word	0x00004110
        /*0550*/ 	.word	0x0000000c
        /*0554*/ 	.word	0x00000090
        /*0558*/ 	.short	0x010a
        /*055a*/ 	.byte	0xff
	.zero		1


	//   ....[69]....
        /*055c*/ 	.word	0x00004280
        /*0560*/ 	.word	0x00000000
        /*0564*/ 	.word	0x00000000
        /*0568*/ 	.short	0x0101
        /*056a*/ 	.byte	0xff
	.zero		1


	//   ....[70]....
        /*056c*/ 	.word	0x00004710
        /*0570*/ 	.word	0x000000ff
        /*0574*/ 	.word	0x00000088
        /*0578*/ 	.short	0x010a
        /*057a*/ 	.byte	0x15
	.zero		1


	//   ....[71]....
        /*057c*/ 	.word	0x00004890
        /*0580*/ 	.word	0x000000ff
        /*0584*/ 	.word	0x00000060
        /*0588*/ 	.short	0x010a
        /*058a*/ 	.byte	0x15
	.zero		1


	//   ....[72]....
        /*058c*/ 	.word	0x00004a00
        /*0590*/ 	.word	0x000000ff
        /*0594*/ 	.word	0x00000040
        /*0598*/ 	.short	0x010b
        /*059a*/ 	.byte	0x15
	.zero		1


	//   ....[73]....
        /*059c*/ 	.word	0x00004a10
        /*05a0*/ 	.word	0x000000ff
        /*05a4*/ 	.word	0x00000000
        /*05a8*/ 	.short	0x0101
        /*05aa*/ 	.byte	0x28
	.zero		1


	//   ....[74]....
        /*05ac*/ 	.word	0x00004a20
        /*05b0*/ 	.word	0x000000ff
        /*05b4*/ 	.word	0x00000068
        /*05b8*/ 	.short	0x010a
        /*05ba*/ 	.byte	0x15
	.zero		1


	//   ....[75]....
        /*05bc*/ 	.word	0x00004b70
        /*05c0*/ 	.word	0x000000ff
        /*05c4*/ 	.word	0x00000048
        /*05c8*/ 	.short	0x010b
        /*05ca*/ 	.byte	0x15
	.zero		1


	//   ....[76]....
        /*05cc*/ 	.word	0x00004b80
        /*05d0*/ 	.word	0x000000ff
        /*05d4*/ 	.word	0x00000000
        /*05d8*/ 	.short	0x0101
        /*05da*/ 	.byte	0x27
	.zero		1


	//   ....[77]....
        /*05dc*/ 	.word	0x00004b90
        /*05e0*/ 	.word	0x000000ff
        /*05e4*/ 	.word	0x00000070
        /*05e8*/ 	.short	0x010a
        /*05ea*/ 	.byte	0x15
	.zero		1


	//   ....[78]....
        /*05ec*/ 	.word	0x00004cd0
        /*05f0*/ 	.word	0x000000ff
        /*05f4*/ 	.word	0x00000050
        /*05f8*/ 	.short	0x010b
        /*05fa*/ 	.byte	0x15
	.zero		1


	//   ....[79]....
        /*05fc*/ 	.word	0x00004ce0
        /*0600*/ 	.word	0x000000ff
        /*0604*/ 	.word	0x00000000
        /*0608*/ 	.short	0x0101
        /*060a*/ 	.byte	0x26
	.zero		1


	//   ....[80]....
        /*060c*/ 	.word	0x00004cf0
        /*0610*/ 	.word	0x000000ff
        /*0614*/ 	.word	0x00000078
        /*0618*/ 	.short	0x010a
        /*061a*/ 	.byte	0x15
	.zero		1


	//   ....[81]....
        /*061c*/ 	.word	0x00004ef0
        /*0620*/ 	.word	0x000000ff
        /*0624*/ 	.word	0x00000058
        /*0628*/ 	.short	0x010b
        /*062a*/ 	.byte	0x15
	.zero		1


	//   ....[82]....
        /*062c*/ 	.word	0x00004f00
        /*0630*/ 	.word	0x000000ff
        /*0634*/ 	.word	0x00000000
        /*0638*/ 	.short	0x0101
        /*063a*/ 	.byte	0x25
	.zero		1


	//   ....[83]....
        /*063c*/ 	.word	0x00004f30
        /*0640*/ 	.word	0x000000ff
        /*0644*/ 	.word	0x00000060
        /*0648*/ 	.short	0x010a
        /*064a*/ 	.byte	0x15
	.zero		1


	//   ....[84]....
        /*064c*/ 	.word	0x00004f50
        /*0650*/ 	.word	0x000000ff
        /*0654*/ 	.word	0x00000068
        /*0658*/ 	.short	0x010a
        /*065a*/ 	.byte	0x15
	.zero		1


	//   ....[85]....
        /*065c*/ 	.word	0x00004f70
        /*0660*/ 	.word	0x000000ff
        /*0664*/ 	.word	0x00000070
        /*0668*/ 	.short	0x010a
        /*066a*/ 	.byte	0x15
	.zero		1


	//   ....[86]....
        /*066c*/ 	.word	0x00004fb0
        /*0670*/ 	.word	0x00000000
        /*0674*/ 	.word	0x00000078
        /*0678*/ 	.short	0x010a
        /*067a*/ 	.byte	0xff
	.zero		1


	//   ....[87]....
        /*067c*/ 	.word	0x000052f0
        /*0680*/ 	.word	0x00000003
        /*0684*/ 	.word	0x00000090
        /*0688*/ 	.short	0x010a
        /*068a*/ 	.byte	0xff
	.zero		1


	//   ....[88]....
        /*068c*/ 	.word	0x00005470
        /*0690*/ 	.word	0x00000000
        /*0694*/ 	.word	0x00000000
        /*0698*/ 	.short	0x0101
        /*069a*/ 	.byte	0xff
	.zero		1


	//   ....[89]....
        /*069c*/ 	.word	0x00006010
        /*06a0*/ 	.word	0x000000ff
        /*06a4*/ 	.word	0x00000040
        /*06a8*/ 	.short	0x010a
        /*06aa*/ 	.byte	0x2c
	.zero		1


	//   ....[90]....
        /*06ac*/ 	.word	0x00006080
        /*06b0*/ 	.word	0x00000062
        /*06b4*/ 	.word	0x000000b0
        /*06b8*/ 	.short	0x010a
        /*06ba*/ 	.byte	0xff
	.zero		1


	//   ....[91]....
        /*06bc*/ 	.word	0x000061a0
        /*06c0*/ 	.word	0x000000ff
        /*06c4*/ 	.word	0x00000040
        /*06c8*/ 	.short	0x010a
        /*06ca*/ 	.byte	0x2c
	.zero		1


	//   ....[92]....
        /*06cc*/ 	.word	0x000062a0
        /*06d0*/ 	.word	0x00000062
        /*06d4*/ 	.word	0x000000b0
        /*06d8*/ 	.short	0x010a
        /*06da*/ 	.byte	0xff
	.zero		1


	//   ....[93]....
        /*06dc*/ 	.word	0x00006da0
        /*06e0*/ 	.word	0x00000000
        /*06e4*/ 	.word	0x00000000
        /*06e8*/ 	.short	0x0101
        /*06ea*/ 	.byte	0xff
	.zero		1


	//   ....[94]....
        /*06ec*/ 	.word	0x00006db0
        /*06f0*/ 	.word	0x00000003
        /*06f4*/ 	.word	0x00000040
        /*06f8*/ 	.short	0x010a
        /*06fa*/ 	.byte	0xff
	.zero		1


	//   ....[95]....
        /*06fc*/ 	.word	0x00006e80
        /*0700*/ 	.word	0x00000003
        /*0704*/ 	.word	0x00000040
        /*0708*/ 	.short	0x010a
        /*070a*/ 	.byte	0xff
	.zero		1


	//   ....[96]....
        /*070c*/ 	.word	0x00007a10
        /*0710*/ 	.word	0x00000066
        /*0714*/ 	.word	0x00000000
        /*0718*/ 	.short	0x0101
        /*071a*/ 	.byte	0xff
	.zero		1


	//   ....[97]....
        /*071c*/ 	.word	0x00007a30
        /*0720*/ 	.word	0x0000003f
        /*0724*/ 	.word	0x00000040
        /*0728*/ 	.short	0x010a
        /*072a*/ 	.byte	0xff
	.zero		1


	//   ....[98]....
        /*072c*/ 	.word	0x00007af0
        /*0730*/ 	.word	0x0000003f
        /*0734*/ 	.word	0x00000040
        /*0738*/ 	.short	0x010a
        /*073a*/ 	.byte	0xff
	.zero		1


	//   ....[99]....
        /*073c*/ 	.word	0x00008670
        /*0740*/ 	.word	0x00000066
        /*0744*/ 	.word	0x00000000
        /*0748*/ 	.short	0x0101
        /*074a*/ 	.byte	0xff
	.zero		1


	//   ....[100]....
        /*074c*/ 	.word	0x00008690
        /*0750*/ 	.word	0x0000006c
        /*0754*/ 	.word	0x00000040
        /*0758*/ 	.short	0x010a
        /*075a*/ 	.byte	0xff
	.zero		1


	//   ....[101]....
        /*075c*/ 	.word	0x00008750
        /*0760*/ 	.word	0x0000006c
        /*0764*/ 	.word	0x00000040
        /*0768*/ 	.short	0x010a
        /*076a*/ 	.byte	0xff
	.zero		1


	//   ....[102]....
        /*076c*/ 	.word	0x00008b90
        /*0770*/ 	.word	0x000000ff
        /*0774*/ 	.word	0x00000000
        /*0778*/ 	.short	0x0101
        /*077a*/ 	.byte	0x04
	.zero		1


	//   ....[103]....
        /*077c*/ 	.word	0x00009340
        /*0780*/ 	.word	0x00000002
        /*0784*/ 	.word	0x00000000
        /*0788*/ 	.short	0x0101
        /*078a*/ 	.byte	0xff
	.zero		1


	//   ....[104]....
        /*078c*/ 	.word	0x000095f0
        /*0790*/ 	.word	0x000000ff
        /*0794*/ 	.word	0x00000000
        /*0798*/ 	.short	0x0101
        /*079a*/ 	.byte	0x04
	.zero		1


	//   ....[105]....
        /*079c*/ 	.word	0x00009610
        /*07a0*/ 	.word	0x00000000
        /*07a4*/ 	.word	0x00000100
        /*07a8*/ 	.short	0x010a
        /*07aa*/ 	.byte	0xff
	.zero		1


	//   ....[106]....
        /*07ac*/ 	.word	0x00009670
        /*07b0*/ 	.word	0x00000000
        /*07b4*/ 	.word	0x00000020
        /*07b8*/ 	.short	0x010a
        /*07ba*/ 	.byte	0xff
	.zero		1


	//   ....[107]....
        /*07bc*/ 	.word	0x000096d0
        /*07c0*/ 	.word	0x00000000
        /*07c4*/ 	.word	0x00000020
        /*07c8*/ 	.short	0x010a
        /*07ca*/ 	.byte	0xff
	.zero		1


	//   ....[108]....
        /*07cc*/ 	.word	0x00009720
        /*07d0*/ 	.word	0x00000003
        /*07d4*/ 	.word	0x00000090
        /*07d8*/ 	.short	0x010a
        /*07da*/ 	.byte	0xff
	.zero		1


	//   ....[109]....
        /*07dc*/ 	.word	0x00009780
        /*07e0*/ 	.word	0x00000000
        /*07e4*/ 	.word	0x00000000
        /*07e8*/ 	.short	0x010a
        /*07ea*/ 	.byte	0xff
	.zero		1


	//   ....[110]....
        /*07ec*/ 	.word	0x000097e0
        /*07f0*/ 	.word	0x00000000
        /*07f4*/ 	.word	0x00000000
        /*07f8*/ 	.short	0x010a
        /*07fa*/ 	.byte	0xff
	.zero		1


	//   ....[111]....
        /*07fc*/ 	.word	0x00009840
        /*0800*/ 	.word	0x00000000
        /*0804*/ 	.word	0x00000000
        /*0808*/ 	.short	0x010a
        /*080a*/ 	.byte	0xff
	.zero		1


	//   ....[112]....
        /*080c*/ 	.word	0x00009890
        /*0810*/ 	.word	0x00000002
        /*0814*/ 	.word	0x000000f0
        /*0818*/ 	.short	0x010a
        /*081a*/ 	.byte	0xff
	.zero		1


	//   ....[113]....
        /*081c*/ 	.word	0x000098f0
        /*0820*/ 	.word	0x00000002
        /*0824*/ 	.word	0x000000a0
        /*0828*/ 	.short	0x010a
        /*082a*/ 	.byte	0xff
	.zero		1


	//   ....[114]....
        /*082c*/ 	.word	0x00009940
        /*0830*/ 	.word	0x00000002
        /*0834*/ 	.word	0x00000090
        /*0838*/ 	.short	0x010a
        /*083a*/ 	.byte	0xff
	.zero		1


	//   ....[115]....
        /*083c*/ 	.word	0x000099a0
        /*0840*/ 	.word	0x00000000
        /*0844*/ 	.word	0x000000a0
        /*0848*/ 	.short	0x010a
        /*084a*/ 	.byte	0xff
	.zero		1


	//   ....[116]....
        /*084c*/ 	.word	0x000099f0
        /*0850*/ 	.word	0x00000000
        /*0854*/ 	.word	0x00000090
        /*0858*/ 	.short	0x010a
        /*085a*/ 	.byte	0xff
	.zero		1


	//   ....[117]....
        /*085c*/ 	.word	0x00009a50
        /*0860*/ 	.word	0x00000003
        /*0864*/ 	.word	0x000000d0
        /*0868*/ 	.short	0x010a
        /*086a*/ 	.byte	0xff
	.zero		1


	//   ....[118]....
        /*086c*/ 	.word	0x00009ab0
        /*0870*/ 	.word	0x00000000
        /*0874*/ 	.word	0x00000000
        /*0878*/ 	.short	0x010a
        /*087a*/ 	.byte	0xff
	.zero		1


	//   ....[119]....
        /*087c*/ 	.word	0x00009b10
        /*0880*/ 	.word	0x00000000
        /*0884*/ 	.word	0x00000000
        /*0888*/ 	.short	0x010a
        /*088a*/ 	.byte	0xff
	.zero		1


	//   ....[120]....
        /*088c*/ 	.word	0x00009b70
        /*0890*/ 	.word	0x00000000
        /*0894*/ 	.word	0x00000000
        /*0898*/ 	.short	0x010a
        /*089a*/ 	.byte	0xff
	.zero		1


	//   ....[121]....
        /*089c*/ 	.word	0x00009bd0
        /*08a0*/ 	.word	0x00000000
        /*08a4*/ 	.word	0x00000000
        /*08a8*/ 	.short	0x010a
        /*08aa*/ 	.byte	0xff
	.zero		1


	//   ....[122]....
        /*08ac*/ 	.word	0x00009c30
        /*08b0*/ 	.word	0x00000000
        /*08b4*/ 	.word	0x00000000
        /*08b8*/ 	.short	0x010a
        /*08ba*/ 	.byte	0xff
	.zero		1


	//   ....[123]....
        /*08bc*/ 	.word	0x00009c80
        /*08c0*/ 	.word	0x0000000c
        /*08c4*/ 	.word	0x00000090
        /*08c8*/ 	.short	0x010a
        /*08ca*/ 	.byte	0xff
	.zero		1


	//   ....[124]....
        /*08cc*/ 	.word	0x00009ce0
        /*08d0*/ 	.word	0x00000000
        /*08d4*/ 	.word	0x00000088
        /*08d8*/ 	.short	0x010a
        /*08da*/ 	.byte	0xff
	.zero		1


	//   ....[125]....
        /*08dc*/ 	.word	0x00009d40
        /*08e0*/ 	.word	0x00000000
        /*08e4*/ 	.word	0x00000060
        /*08e8*/ 	.short	0x010a
        /*08ea*/ 	.byte	0xff
	.zero		1


	//   ....[126]....
        /*08ec*/ 	.word	0x00009da0
        /*08f0*/ 	.word	0x00000000
        /*08f4*/ 	.word	0x00000068
        /*08f8*/ 	.short	0x010a
        /*08fa*/ 	.byte	0xff
	.zero		1


	//   ....[127]....
        /*08fc*/ 	.word	0x00009e00
        /*0900*/ 	.word	0x00000000
        /*0904*/ 	.word	0x00000070
        /*0908*/ 	.short	0x010a
        /*090a*/ 	.byte	0xff
	.zero		1


	//   ....[128]....
        /*090c*/ 	.word	0x00009e60
        /*0910*/ 	.word	0x00000000
        /*0914*/ 	.word	0x00000078
        /*0918*/ 	.short	0x010a
        /*091a*/ 	.byte	0xff
	.zero		1


	//   ....[129]....
        /*091c*/ 	.word	0x00009ec0
        /*0920*/ 	.word	0x00000000
        /*0924*/ 	.word	0x00000060
        /*0928*/ 	.short	0x010a
        /*092a*/ 	.byte	0xff
	.zero		1


	//   ....[130]....
        /*092c*/ 	.word	0x00009f20
        /*0930*/ 	.word	0x00000000
        /*0934*/ 	.word	0x00000068
        /*0938*/ 	.short	0x010a
        /*093a*/ 	.byte	0xff
	.zero		1


	//   ....[131]....
        /*093c*/ 	.word	0x00009f80
        /*0940*/ 	.word	0x00000000
        /*0944*/ 	.word	0x00000070
        /*0948*/ 	.short	0x010a
        /*094a*/ 	.byte	0xff
	.zero		1


	//   ....[132]....
        /*094c*/ 	.word	0x00009fd0
        /*0950*/ 	.word	0x00000003
        /*0954*/ 	.word	0x00000090
        /*0958*/ 	.short	0x010a
        /*095a*/ 	.byte	0xff
	.zero		1


	//   ....[133]....
        /*095c*/ 	.word	0x0000a030
        /*0960*/ 	.word	0x00000000
        /*0964*/ 	.word	0x00000040
        /*0968*/ 	.short	0x010a
        /*096a*/ 	.byte	0xff
	.zero		1


	//   ....[134]....
        /*096c*/ 	.word	0x0000a080
        /*0970*/ 	.word	0x00000062
        /*0974*/ 	.word	0x000000b0
        /*0978*/ 	.short	0x010a
        /*097a*/ 	.byte	0xff
	.zero		1


	//   ....[135]....
        /*097c*/ 	.word	0x0000a0d0
        /*0980*/ 	.word	0x00000003
        /*0984*/ 	.word	0x00000040
        /*0988*/ 	.short	0x010a
        /*098a*/ 	.byte	0xff
	.zero		1


	//   ....[136]....
        /*098c*/ 	.word	0x0000a120
        /*0990*/ 	.word	0x0000003f
        /*0994*/ 	.word	0x00000040
        /*0998*/ 	.short	0x010a
        /*099a*/ 	.byte	0xff
	.zero		1


	//   ....[137]....
        /*099c*/ 	.word	0x0000a170
        /*09a0*/ 	.word	0x0000006c
        /*09a4*/ 	.word	0x00000040
        /*09a8*/ 	.short	0x010a
        /*09aa*/ 	.byte	0xff
	.zero		1


	//----- nvinfo : EIATTR_NUM_MBARRIERS
	.align		4
.L_47:
        /*09ac*/ 	.byte	0x03, 0x38
        /*09ae*/ 	.short	0x0022


	//----- nvinfo : EIATTR_EXIT_INSTR_OFFSETS
	.align		4
        /*09b0*/ 	.byte	0x04, 0x1c
        /*09b2*/ 	.short	(.L_49 - .L_48)


	//   ....[0]....
.L_48:
        /*09b4*/ 	.word	0x00002970


	//   ....[1]....
        /*09b8*/ 	.word	0x00002e80


	//   ....[2]....
        /*09bc*/ 	.word	0x00002ee0


	//   ....[3]....
        /*09c0*/ 	.word	0x00003e60


	//   ....[4]....
        /*09c4*/ 	.word	0x00004fe0


	//   ....[5]....
        /*09c8*/ 	.word	0x00005020


	//   ....[6]....
        /*09cc*/ 	.word	0x000094d0


	//   ....[7]....
        /*09d0*/ 	.word	0x00009550


	//   ....[8]....
        /*09d4*/ 	.word	0x00009580


	//   ....[9]....
        /*09d8*/ 	.word	0x00009600


	//----- nvinfo : EIATTR_MAX_THREADS
	.align		4
.L_49:
        /*09dc*/ 	.byte	0x04, 0x05
        /*09de*/ 	.short	(.L_51 - .L_50)
.L_50:
        /*09e0*/ 	.word	0x00000100
        /*09e4*/ 	.word	0x00000001
        /*09e8*/ 	.word	0x00000001


	//----- nvinfo : EIATTR_CRS_STACK_SIZE
	.align		4
.L_51:
        /*09ec*/ 	.byte	0x04, 0x1e
        /*09ee*/ 	.short	(.L_53 - .L_52)
.L_52:
        /*09f0*/ 	.word	0x00000000


	//----- nvinfo : EIATTR_CBANK_PARAM_SIZE
	.align		4
.L_53:
        /*09f4*/ 	.byte	0x03, 0x19
        /*09f6*/ 	.short	0x0800


	//----- nvinfo : EIATTR_PARAM_CBANK
	.align		4
        /*09f8*/ 	.byte	0x04, 0x0a
        /*09fa*/ 	.short	(.L_55 - .L_54)
	.align		4
.L_54:
        /*09fc*/ 	.word	index@(.nv.constant0._ZN7cutlass13device_kernelINS_4gemm6kernel13GemmUniversalIN4cute5tupleIJiiiiEEENS1_10collective13CollectiveMmaINS1_35MainloopSm100TmaUmmaWarpSpecializedILi4ELi2ELi4ENS5_IJNS4_1CILi1EEENSA_ILi2EEESB_EEEEENS5_IJNSA_ILi64EEENSA_ILi256EEESF_EEENS_6half_tENS5_IJlSB_lEEESI_SJ_NS4_8TiledMMAINS4_8MMA_AtomIJNS4_20SM100_MMA_F16BF16_SSISI_SI_fLi64ELi256ELNS4_4UMMA5MajorE0ELSO_0ELNSN_7ScaleInE0ELSP_0EEEEEENS4_6LayoutINS5_IJSB_SB_SB_EEENS5_IJNSA_ILi0EEESU_SU_EEEEENS5_IJNS4_10UnderscoreESX_SX_EEEEENS4_23SM90_TMA_LOAD_MULTICASTENS4_14ComposedLayoutINS4_7SwizzleILi3ELi4ELi3EEENS4_18smem_ptr_flag_bitsILi16EEENSS_INS5_IJNSA_ILi8EEESF_EEENS5_IJSF_SB_EEEEEEEvNS4_8identityENS4_13SM90_TMA_LOADES1A_vS1B_EENS_8epilogue10collective18CollectiveEpilogueINS1E_23Sm100TmaWarpSpecializedILi4ELi2ELi32ELb1ELb0EEEJSH_NS5_IJNSS_ISF_SB_EES1J_EEESI_SJ_SI_SJ_NS1E_6fusion15FusionCallbacksIS1I_NS1L_17LinearCombinationISI_fSI_fLNS_15FloatRoundStyleE2EEESH_S1K_JEEENS4_5SM1004TMEM4LOAD26SM100_TMEM_LOAD_16dp256b8xES1C_S1A_NS4_17SM75_U32x4_LDSM_NENS4_14SM90_TMA_STOREES1A_NS4_17SM90_U32x4_STSM_NENS4_39AutoVectorizingCopyWithAssumedAlignmentILi128EEEEEEvvEEEEvNT_6ParamsE)
        /*0a00*/ 	.short	0x0380
        /*0a02*/ 	.short	0x0800


	//----- nvinfo : EIATTR_SW_WAR
	.align		4
.L_55:
        /*0a04*/ 	.byte	0x04, 0x36
        /*0a06*/ 	.short	(.L_57 - .L_56)
.L_56:
        /*0a08*/ 	.word	0x00000008
.L_57:


//--------------------- .nv.callgraph             --------------------------
	.section	.nv.callgraph,"",@"SHT_CUDA_CALLGRAPH"
	.align	4
	.sectionentsize	8
	.align		4
        /*0000*/ 	.word	0x00000000
	.align		4
        /*0004*/ 	.word	0xffffffff
	.align		4
        /*0008*/ 	.word	index@(_ZN7cutlass13device_kernelINS_4gemm6kernel13GemmUniversalIN4cute5tupleIJiiiiEEENS1_10collective13CollectiveMmaINS1_35MainloopSm100TmaUmmaWarpSpecializedILi4ELi2ELi4ENS5_IJNS4_1CILi1EEENSA_ILi2EEESB_EEEEENS5_IJNSA_ILi64EEENSA_ILi256EEESF_EEENS_6half_tENS5_IJlSB_lEEESI_SJ_NS4_8TiledMMAINS4_8MMA_AtomIJNS4_20SM100_MMA_F16BF16_SSISI_SI_fLi64ELi256ELNS4_4UMMA5MajorE0ELSO_0ELNSN_7ScaleInE0ELSP_0EEEEEENS4_6LayoutINS5_IJSB_SB_SB_EEENS5_IJNSA_ILi0EEESU_SU_EEEEENS5_IJNS4_10UnderscoreESX_SX_EEEEENS4_23SM90_TMA_LOAD_MULTICASTENS4_14ComposedLayoutINS4_7SwizzleILi3ELi4ELi3EEENS4_18smem_ptr_flag_bitsILi16EEENSS_INS5_IJNSA_ILi8EEESF_EEENS5_IJSF_SB_EEEEEEEvNS4_8identityENS4_13SM90_TMA_LOADES1A_vS1B_EENS_8epilogue10collective18CollectiveEpilogueINS1E_23Sm100TmaWarpSpecializedILi4ELi2ELi32ELb1ELb0EEEJSH_NS5_IJNSS_ISF_SB_EES1J_EEESI_SJ_SI_SJ_NS1E_6fusion15FusionCallbacksIS1I_NS1L_17LinearCombinationISI_fSI_fLNS_15FloatRoundStyleE2EEESH_S1K_JEEENS4_5SM1004TMEM4LOAD26SM100_TMEM_LOAD_16dp256b8xES1C_S1A_NS4_17SM75_U32x4_LDSM_NENS4_14SM90_TMA_STOREES1A_NS4_17SM90_U32x4_STSM_NENS4_39AutoVectorizingCopyWithAssumedAlignmentILi128EEEEEEvvEEEEvNT_6ParamsE)
	.align		4
        /*000c*/ 	.word	index@(__assertfail)
	.align		4
        /*0010*/ 	.word	0x00000000
	.align		4
        /*0014*/ 	.word	0xfffffffe
	.align		4
        /*0018*/ 	.word	0x00000000
	.align		4
        /*001c*/ 	.word	0xfffffffd
	.align		4
        /*0020*/ 	.word	0x00000000
	.align		4
        /*0024*/ 	.word	0xfffffffc


//--------------------- .nv.constant4             --------------------------
	.section	.nv.constant4,"a",@progbits
	.align	8
	.align		8
.nv.constant4:
        /*0000*/ 	.dword	__assertfail
	.align		8
        /*0008*/ 	.dword	__unnamed_1
	.align		8
        /*0010*/ 	.dword	__unnamed_2
	.align		8
        /*0018*/ 	.dword	_ZN39_INTERNAL_19f7a21d_4_k_cu_b6189677_69894cuda3std3__45__cpo5beginE
	.align		8
        /*0020*/ 	.dword	_ZN39_INTERNAL_19f7a21d_4_k_cu_b6189677_69894cuda3std3__45__cpo3endE
	.align		8
        /*0028*/ 	.dword	_ZN39_INTERNAL_19f7a21d_4_k_cu_b6189677_69894cuda3std3__45__cpo6cbeginE
	.align		8
        /*0030*/ 	.dword	_ZN39_INTERNAL_19f7a21d_4_k_cu_b6189677_69894cuda3std3__45__cpo4cendE
	.align		8
        /*0038*/ 	.dword	_ZN39_INTERNAL_19f7a21d_4_k_cu_b6189677_69894cuda3std3__441_GLOBAL__N__19f7a21d_4_k_cu_b6189677_69896ignoreE
	.align		8
        /*0040*/ 	.dword	_ZN39_INTERNAL_19f7a21d_4_k_cu_b6189677_69894cuda3std3__419piecewise_constructE
	.align		8
        /*0048*/ 	.dword	_ZN39_INTERNAL_19f7a21d_4_k_cu_b6189677_69894cuda3std3__48in_placeE
	.align		8
        /*0050*/ 	.dword	_ZN39_INTERNAL_19f7a21d_4_k_cu_b6189677_69894cuda3std6ranges3__45__cpo4swapE
	.align		8
        /*0058*/ 	.dword	_ZN39_INTERNAL_19f7a21d_4_k_cu_b6189677_69894cuda3std6ranges3__45__cpo9iter_moveE
	.align		8
        /*0060*/ 	.dword	_ZN39_INTERNAL_19f7a21d_4_k_cu_b6189677_69894cute7productE
	.align		8
        /*0068*/ 	.dword	_ZN39_INTERNAL_19f7a21d_4_k_cu_b6189677_69894cute1_E
	.align		8
        /*0070*/ 	.dword	$str$25
	.align		8
        /*0078*/ 	.dword	$str$26
	.align		8
        /*0080*/ 	.dword	$str$27
	.align		8
        /*0088*/ 	.dword	$str$28


//--------------------- .text._ZN7cutlass13device_kernelINS_4gemm6kernel13GemmUniversalIN4cute5tupleIJiiiiEEENS1_10collective13CollectiveMmaINS1_35MainloopSm100TmaUmmaWarpSpecializedILi4ELi2ELi4ENS5_IJNS4_1CILi1EEENSA_ILi2EEESB_EEEEENS5_IJNSA_ILi64EEENSA_ILi256EEESF_EEENS_6half_tENS5_IJlSB_lEEESI_SJ_NS4_8TiledMMAINS4_8MMA_AtomIJNS4_20SM100_MMA_F16BF16_SSISI_SI_fLi64ELi256ELNS4_4UMMA5MajorE0ELSO_0ELNSN_7ScaleInE0ELSP_0EEEEEENS4_6LayoutINS5_IJSB_SB_SB_EEENS5_IJNSA_ILi0EEESU_SU_EEEEENS5_IJNS4_10UnderscoreESX_SX_EEEEENS4_23SM90_TMA_LOAD_MULTICASTENS4_14ComposedLayoutINS4_7SwizzleILi3ELi4ELi3EEENS4_18smem_ptr_flag_bitsILi16EEENSS_INS5_IJNSA_ILi8EEESF_EEENS5_IJSF_SB_EEEEEEEvNS4_8identityENS4_13SM90_TMA_LOADES1A_vS1B_EENS_8epilogue10collective18CollectiveEpilogueINS1E_23Sm100TmaWarpSpecializedILi4ELi2ELi32ELb1ELb0EEEJSH_NS5_IJNSS_ISF_SB_EES1J_EEESI_SJ_SI_SJ_NS1E_6fusion15FusionCallbacksIS1I_NS1L_17LinearCombinationISI_fSI_fLNS_15FloatRoundStyleE2EEESH_S1K_JEEENS4_5SM1004TMEM4LOAD26SM100_TMEM_LOAD_16dp256b8xES1C_S1A_NS4_17SM75_U32x4_LDSM_NENS4_14SM90_TMA_STOREES1A_NS4_17SM90_U32x4_STSM_NENS4_39AutoVectorizingCopyWithAssumedAlignmentILi128EEEEEEvvEEEEvNT_6ParamsE --------------------------
	.section	.text._ZN7cutlass13device_kernelINS_4gemm6kernel13GemmUniversalIN4cute5tupleIJiiiiEEENS1_10collective13CollectiveMmaINS1_35MainloopSm100TmaUmmaWarpSpecializedILi4ELi2ELi4ENS5_IJNS4_1CILi1EEENSA_ILi2EEESB_EEEEENS5_IJNSA_ILi64EEENSA_ILi256EEESF_EEENS_6half_tENS5_IJlSB_lEEESI_SJ_NS4_8TiledMMAINS4_8MMA_AtomIJNS4_20SM100_MMA_F16BF16_SSISI_SI_fLi64ELi256ELNS4_4UMMA5MajorE0ELSO_0ELNSN_7ScaleInE0ELSP_0EEEEEENS4_6LayoutINS5_IJSB_SB_SB_EEENS5_IJNSA_ILi0EEESU_SU_EEEEENS5_IJNS4_10UnderscoreESX_SX_EEEEENS4_23SM90_TMA_LOAD_MULTICASTENS4_14ComposedLayoutINS4_7SwizzleILi3ELi4ELi3EEENS4_18smem_ptr_flag_bitsILi16EEENSS_INS5_IJNSA_ILi8EEESF_EEENS5_IJSF_SB_EEEEEEEvNS4_8identityENS4_13SM90_TMA_LOADES1A_vS1B_EENS_8epilogue10collective18CollectiveEpilogueINS1E_23Sm100TmaWarpSpecializedILi4ELi2ELi32ELb1ELb0EEEJSH_NS5_IJNSS_ISF_SB_EES1J_EEESI_SJ_SI_SJ_NS1E_6fusion15FusionCallbacksIS1I_NS1L_17LinearCombinationISI_fSI_fLNS_15FloatRoundStyleE2EEESH_S1K_JEEENS4_5SM1004TMEM4LOAD26SM100_TMEM_LOAD_16dp256b8xES1C_S1A_NS4_17SM75_U32x4_LDSM_NENS4_14SM90_TMA_STOREES1A_NS4_17SM90_U32x4_STSM_NENS4_39AutoVectorizingCopyWithAssumedAlignmentILi128EEEEEEvvEEEEvNT_6ParamsE,"ax",@progbits
	.align	128
.text._ZN7cutlass13device_kernelINS_4gemm6kernel13GemmUniversalIN4cute5tupleIJiiiiEEENS1_10collective13CollectiveMmaINS1_35MainloopSm100TmaUmmaWarpSpecializedILi4ELi2ELi4ENS5_IJNS4_1CILi1EEENSA_ILi2EEESB_EEEEENS5_IJNSA_ILi64EEENSA_ILi256EEESF_EEENS_6half_tENS5_IJlSB_lEEESI_SJ_NS4_8TiledMMAINS4_8MMA_AtomIJNS4_20SM100_MMA_F16BF16_SSISI_SI_fLi64ELi256ELNS4_4UMMA5MajorE0ELSO_0ELNSN_7ScaleInE0ELSP_0EEEEEENS4_6LayoutINS5_IJSB_SB_SB_EEENS5_IJNSA_ILi0EEESU_SU_EEEEENS5_IJNS4_10UnderscoreESX_SX_EEEEENS4_23SM90_TMA_LOAD_MULTICASTENS4_14ComposedLayoutINS4_7SwizzleILi3ELi4ELi3EEENS4_18smem_ptr_flag_bitsILi16EEENSS_INS5_IJNSA_ILi8EEESF_EEENS5_IJSF_SB_EEEEEEEvNS4_8identityENS4_13SM90_TMA_LOADES1A_vS1B_EENS_8epilogue10collective18CollectiveEpilogueINS1E_23Sm100TmaWarpSpecializedILi4ELi2ELi32ELb1ELb0EEEJSH_NS5_IJNSS_ISF_SB_EES1J_EEESI_SJ_SI_SJ_NS1E_6fusion15FusionCallbacksIS1I_NS1L_17LinearCombinationISI_fSI_fLNS_15FloatRoundStyleE2EEESH_S1K_JEEENS4_5SM1004TMEM4LOAD26SM100_TMEM_LOAD_16dp256b8xES1C_S1A_NS4_17SM75_U32x4_LDSM_NENS4_14SM90_TMA_STOREES1A_NS4_17SM90_U32x4_STSM_NENS4_39AutoVectorizingCopyWithAssumedAlignmentILi128EEEEEEvvEEEEvNT_6ParamsE:
        .type           _ZN7cutlass13device_kernelINS_4gemm6kernel13GemmUniversalIN4cute5tupleIJiiiiEEENS1_10collective13CollectiveMmaINS1_35MainloopSm100TmaUmmaWarpSpecializedILi4ELi2ELi4ENS5_IJNS4_1CILi1EEENSA_ILi2EEESB_EEEEENS5_IJNSA_ILi64EEENSA_ILi256EEESF_EEENS_6half_tENS5_IJlSB_lEEESI_SJ_NS4_8TiledMMAINS4_8MMA_AtomIJNS4_20SM100_MMA_F16BF16_SSISI_SI_fLi64ELi256ELNS4_4UMMA5MajorE0ELSO_0ELNSN_7ScaleInE0ELSP_0EEEEEENS4_6LayoutINS5_IJSB_SB_SB_EEENS5_IJNSA_ILi0EEESU_SU_EEEEENS5_IJNS4_10UnderscoreESX_SX_EEEEENS4_23SM90_TMA_LOAD_MULTICASTENS4_14ComposedLayoutINS4_7SwizzleILi3ELi4ELi3EEENS4_18smem_ptr_flag_bitsILi16EEENSS_INS5_IJNSA_ILi8EEESF_EEENS5_IJSF_SB_EEEEEEEvNS4_8identityENS4_13SM90_TMA_LOADES1A_vS1B_EENS_8epilogue10collective18CollectiveEpilogueINS1E_23Sm100TmaWarpSpecializedILi4ELi2ELi32ELb1ELb0EEEJSH_NS5_IJNSS_ISF_SB_EES1J_EEESI_SJ_SI_SJ_NS1E_6fusion15FusionCallbacksIS1I_NS1L_17LinearCombinationISI_fSI_fLNS_15FloatRoundStyleE2EEESH_S1K_JEEENS4_5SM1004TMEM4LOAD26SM100_TMEM_LOAD_16dp256b8xES1C_S1A_NS4_17SM75_U32x4_LDSM_NENS4_14SM90_TMA_STOREES1A_NS4_17SM90_U32x4_STSM_NENS4_39AutoVectorizingCopyWithAssumedAlignmentILi128EEEEEEvvEEEEvNT_6ParamsE,@function
        .size           _ZN7cutlass13device_kernelINS_4gemm6kernel13GemmUniversalIN4cute5tupleIJiiiiEEENS1_10collective13CollectiveMmaINS1_35MainloopSm100TmaUmmaWarpSpecializedILi4ELi2ELi4ENS5_IJNS4_1CILi1EEENSA_ILi2EEESB_EEEEENS5_IJNSA_ILi64EEENSA_ILi256EEESF_EEENS_6half_tENS5_IJlSB_lEEESI_SJ_NS4_8TiledMMAINS4_8MMA_AtomIJNS4_20SM100_MMA_F16BF16_SSISI_SI_fLi64ELi256ELNS4_4UMMA5MajorE0ELSO_0ELNSN_7ScaleInE0ELSP_0EEEEEENS4_6LayoutINS5_IJSB_SB_SB_EEENS5_IJNSA_ILi0EEESU_SU_EEEEENS5_IJNS4_10UnderscoreESX_SX_EEEEENS4_23SM90_TMA_LOAD_MULTICASTENS4_14ComposedLayoutINS4_7SwizzleILi3ELi4ELi3EEENS4_18smem_ptr_flag_bitsILi16EEENSS_INS5_IJNSA_ILi8EEESF_EEENS5_IJSF_SB_EEEEEEEvNS4_8identityENS4_13SM90_TMA_LOADES1A_vS1B_EENS_8epilogue10collective18CollectiveEpilogueINS1E_23Sm100TmaWarpSpecializedILi4ELi2ELi32ELb1ELb0EEEJSH_NS5_IJNSS_ISF_SB_EES1J_EEESI_SJ_SI_SJ_NS1E_6fusion15FusionCallbacksIS1I_NS1L_17LinearCombinationISI_fSI_fLNS_15FloatRoundStyleE2EEESH_S1K_JEEENS4_5SM1004TMEM4LOAD26SM100_TMEM_LOAD_16dp256b8xES1C_S1A_NS4_17SM75_U32x4_LDSM_NENS4_14SM90_TMA_STOREES1A_NS4_17SM90_U32x4_STSM_NENS4_39AutoVectorizingCopyWithAssumedAlignmentILi128EEEEEEvvEEEEvNT_6ParamsE,(.L_x_183 - _ZN7cutlass13device_kernelINS_4gemm6kernel13GemmUniversalIN4cute5tupleIJiiiiEEENS1_10collective13CollectiveMmaINS1_35MainloopSm100TmaUmmaWarpSpecializedILi4ELi2ELi4ENS5_IJNS4_1CILi1EEENSA_ILi2EEESB_EEEEENS5_IJNSA_ILi64EEENSA_ILi256EEESF_EEENS_6half_tENS5_IJlSB_lEEESI_SJ_NS4_8TiledMMAINS4_8MMA_AtomIJNS4_20SM100_MMA_F16BF16_SSISI_SI_fLi64ELi256ELNS4_4UMMA5MajorE0ELSO_0ELNSN_7ScaleInE0ELSP_0EEEEEENS4_6LayoutINS5_IJSB_SB_SB_EEENS5_IJNSA_ILi0EEESU_SU_EEEEENS5_IJNS4_10UnderscoreESX_SX_EEEEENS4_23SM90_TMA_LOAD_MULTICASTENS4_14ComposedLayoutINS4_7SwizzleILi3ELi4ELi3EEENS4_18smem_ptr_flag_bitsILi16EEENSS_INS5_IJNSA_ILi8EEESF_EEENS5_IJSF_SB_EEEEEEEvNS4_8identityENS4_13SM90_TMA_LOADES1A_vS1B_EENS_8epilogue10collective18CollectiveEpilogueINS1E_23Sm100TmaWarpSpecializedILi4ELi2ELi32ELb1ELb0EEEJSH_NS5_IJNSS_ISF_SB_EES1J_EEESI_SJ_SI_SJ_NS1E_6fusion15FusionCallbacksIS1I_NS1L_17LinearCombinationISI_fSI_fLNS_15FloatRoundStyleE2EEESH_S1K_JEEENS4_5SM1004TMEM4LOAD26SM100_TMEM_LOAD_16dp256b8xES1C_S1A_NS4_17SM75_U32x4_LDSM_NENS4_14SM90_TMA_STOREES1A_NS4_17SM90_U32x4_STSM_NENS4_39AutoVectorizingCopyWithAssumedAlignmentILi128EEEEEEvvEEEEvNT_6ParamsE)
        .other          _ZN7cutlass13device_kernelINS_4gemm6kernel13GemmUniversalIN4cute5tupleIJiiiiEEENS1_10collective13CollectiveMmaINS1_35MainloopSm100TmaUmmaWarpSpecializedILi4ELi2ELi4ENS5_IJNS4_1CILi1EEENSA_ILi2EEESB_EEEEENS5_IJNSA_ILi64EEENSA_ILi256EEESF_EEENS_6half_tENS5_IJlSB_lEEESI_SJ_NS4_8TiledMMAINS4_8MMA_AtomIJNS4_20SM100_MMA_F16BF16_SSISI_SI_fLi64ELi256ELNS4_4UMMA5MajorE0ELSO_0ELNSN_7ScaleInE0ELSP_0EEEEEENS4_6LayoutINS5_IJSB_SB_SB_EEENS5_IJNSA_ILi0EEESU_SU_EEEEENS5_IJNS4_10UnderscoreESX_SX_EEEEENS4_23SM90_TMA_LOAD_MULTICASTENS4_14ComposedLayoutINS4_7SwizzleILi3ELi4ELi3EEENS4_18smem_ptr_flag_bitsILi16EEENSS_INS5_IJNSA_ILi8EEESF_EEENS5_IJSF_SB_EEEEEEEvNS4_8identityENS4_13SM90_TMA_LOADES1A_vS1B_EENS_8epilogue10collective18CollectiveEpilogueINS1E_23Sm100TmaWarpSpecializedILi4ELi2ELi32ELb1ELb0EEEJSH_NS5_IJNSS_ISF_SB_EES1J_EEESI_SJ_SI_SJ_NS1E_6fusion15FusionCallbacksIS1I_NS1L_17LinearCombinationISI_fSI_fLNS_15FloatRoundStyleE2EEESH_S1K_JEEENS4_5SM1004TMEM4LOAD26SM100_TMEM_LOAD_16dp256b8xES1C_S1A_NS4_17SM75_U32x4_LDSM_NENS4_14SM90_TMA_STOREES1A_NS4_17SM90_U32x4_STSM_NENS4_39AutoVectorizingCopyWithAssumedAlignmentILi128EEEEEEvvEEEEvNT_6ParamsE,@"STO_CUDA_ENTRY STV_DEFAULT"
_ZN7cutlass13device_kernelINS_4gemm6kernel13GemmUniversalIN4cute5tupleIJiiiiEEENS1_10collective13CollectiveMmaINS1_35MainloopSm100TmaUmmaWarpSpecializedILi4ELi2ELi4ENS5_IJNS4_1CILi1EEENSA_ILi2EEESB_EEEEENS5_IJNSA_ILi64EEENSA_ILi256EEESF_EEENS_6half_tENS5_IJlSB_lEEESI_SJ_NS4_8TiledMMAINS4_8MMA_AtomIJNS4_20SM100_MMA_F16BF16_SSISI_SI_fLi64ELi256ELNS4_4UMMA5MajorE0ELSO_0ELNSN_7ScaleInE0ELSP_0EEEEEENS4_6LayoutINS5_IJSB_SB_SB_EEENS5_IJNSA_ILi0EEESU_SU_EEEEENS5_IJNS4_10UnderscoreESX_SX_EEEEENS4_23SM90_TMA_LOAD_MULTICASTENS4_14ComposedLayoutINS4_7SwizzleILi3ELi4ELi3EEENS4_18smem_ptr_flag_bitsILi16EEENSS_INS5_IJNSA_ILi8EEESF_EEENS5_IJSF_SB_EEEEEEEvNS4_8identityENS4_13SM90_TMA_LOADES1A_vS1B_EENS_8epilogue10collective18CollectiveEpilogueINS1E_23Sm100TmaWarpSpecializedILi4ELi2ELi32ELb1ELb0EEEJSH_NS5_IJNSS_ISF_SB_EES1J_EEESI_SJ_SI_SJ_NS1E_6fusion15FusionCallbacksIS1I_NS1L_17LinearCombinationISI_fSI_fLNS_15FloatRoundStyleE2EEESH_S1K_JEEENS4_5SM1004TMEM4LOAD26SM100_TMEM_LOAD_16dp256b8xES1C_S1A_NS4_17SM75_U32x4_LDSM_NENS4_14SM90_TMA_STOREES1A_NS4_17SM90_U32x4_STSM_NENS4_39AutoVectorizingCopyWithAssumedAlignmentILi128EEEEEEvvEEEEvNT_6ParamsE:
[----:B------:R-:W1:Y:S01]  /*0000*/  LDC R1, c[0x0][0x37c] ;  /* 0x0000df00ff017b82 */ /* 0x000e620000000800 */
[----:B------:R-:W2:Y:S01]  /*0010*/  S2R R94, SR_TID.X ;  /* 0x00000000005e7919 */ /* 0x000ea20000002100 */
[----:B------:R-:W3:Y:S01]  /*0020*/  LDCU.64 UR8, c[0x0][0x890] ;  /* 0x00011200ff0877ac */ /* 0x000ee20008000a00 */
[----:B------:R-:W-:Y:S02]  /*0030*/  PRMT R81, RZ, 0x7610, R81 ;  /* 0x00007610ff517816 */ /* 0x000fe40000000051 */
[----:B------:R-:W-:Y:S01]  /*0040*/  ELECT P3, URZ, PT ;  /* 0x0000000000ff782f */ /* 0x000fe20003860000 */
[----:B---3--:R-:W-:-:S04]  /*0050*/  UISETP.NE.U32.AND UP0, UPT, UR8, URZ, UPT ;  /* 0x000000ff0800728c */ /* 0x008fc8000bf05070 */
[----:B------:R-:W-:Y:S01]  /*0060*/  UISETP.NE.AND.EX UP0, UPT, UR9, URZ, UPT, UP0 ;  /* 0x000000ff0900728c */ /* 0x000fe2000bf05300 */
[----:B--2---:R-:W-:-:S05]  /*0070*/  SHF.R.U32.HI R82, RZ, 0x5, R94 ;  /* 0x00000005ff527819 */ /* 0x004fca000001165e */
[----:B------:R-:W2:Y:S02]  /*0080*/  SHFL.IDX PT, R0, R82, RZ, 0x1f ;  /* 0x00001fff52007589 */ /* 0x000ea400000e0000 */
[----:B--2---:R-:W-:Y:S01]  /*0090*/  R2UR UR17, R0 ;  /* 0x00000000001172ca */ /* 0x004fe200000e0000 */
[----:B-1----:R-:W-:-:S14]  /*00a0*/  BRA.U UP0, `(.L_x_0) ;  /* 0x0000000100307547 */ /* 0x002fdc000b800000 */
[----:B------:R-:W1:Y:S02]  /*00b0*/  LDCU.64 UR4, c[0x0][0x888] ;  /* 0x00011100ff0477ac */ /* 0x000e640008000a00 */
[----:B-1----:R-:W-:-:S04]  /*00c0*/  UISETP.NE.U32.AND UP0, UPT, UR4, URZ, UPT ;  /* 0x000000ff0400728c */ /* 0x002fc8000bf05070 */
[----:B------:R-:W-:-:S09]  /*00d0*/  UISETP.NE.AND.EX UP0, UPT, UR5, URZ, UPT, UP0 ;  /* 0x000000ff0500728c */ /* 0x000fd2000bf05300 */
[----:B------:R-:W-:Y:S05]  /*00e0*/  BRA.U !UP0, `(.L_x_1) ;  /* 0x0000000108147547 */ /* 0x000fea000b800000 */
[----:B------:R-:W1:Y:S01]  /*00f0*/  LDC.64 R2, c[0x0][0x888] ;  /* 0x00022200ff027b82 */ /* 0x000e620000000a00 */
[----:B------:R-:W1:Y:S02]  /*0100*/  LDCU.64 UR4, c[0x0][0x358] ;  /* 0x00006b00ff0477ac */ /* 0x000e640008000a00 */
[----:B-1----:R1:W5:Y:S01]  /*0110*/  LDG.E R41, desc[UR4][R2.64] ;  /* 0x0000000402297981 */ /* 0x002362000c1e1900 */
[----:B------:R-:W-:Y:S01]  /*0120*/  HFMA2 R81, -RZ, RZ, 0, 5.9604644775390625e-08 ;  /* 0x00000001ff517431 */ /* 0x000fe200000001ff */
[----:B------:R-:W-:Y:S05]  /*0130*/  BRA `(.L_x_0) ;  /* 0x00000000000c7947 */ /* 0x000fea0003800000 */
.L_x_1:
[----:B------:R-:W1:Y:S01]  /*0140*/  LDCU UR4, c[0x0][0x880] ;  /* 0x00011000ff0477ac */ /* 0x000e620008000800 */
[----:B------:R-:W-:Y:S01]  /*0150*/  HFMA2 R81, -RZ, RZ, 0, 5.9604644775390625e-08 ;  /* 0x00000001ff517431 */ /* 0x000fe200000001ff */
[----:B-1----:R-:W-:-:S07]  /*0160*/  MOV R41, UR4 ;  /* 0x0000000400297c02 */ /* 0x002fce0008000f00 */
.L_x_0:
[----:B------:R-:W2:Y:S02]  /*0170*/  LDCU.64 UR4, c[0x0][0x8b0] ;  /* 0x00011600ff0477ac */ /* 0x000ea40008000a00 */
[----:B--2---:R-:W-:-:S04]  /*0180*/  UISETP.NE.U32.AND UP0, UPT, UR4, URZ, UPT ;  /* 0x000000ff0400728c */ /* 0x004fc8000bf05070 */
[----:B------:R-:W-:-:S09]  /*0190*/  UISETP.NE.AND.EX UP0, UPT, UR5, URZ, UPT, UP0 ;  /* 0x000000ff0500728c */ /* 0x000fd2000bf05300 */
[----:B------:R-:W-:Y:S05]  /*01a0*/  BRA.U UP0, `(.L_x_2) ;  /* 0x0000000100287547 */ /* 0x000fea000b800000 */
[----:B------:R-:W2:Y:S02]  /*01b0*/  LDCU.64 UR4, c[0x0][0x8a8] ;  /* 0x00011500ff0477ac */ /* 0x000ea40008000a00 */
[----:B--2---:R-:W-:-:S04]  /*01c0*/  UISETP.NE.U32.AND UP0, UPT, UR4, URZ, UPT ;  /* 0x000000ff0400728c */ /* 0x004fc8000bf05070 */
[----:B------:R-:W-:-:S09]  /*01d0*/  UISETP.NE.AND.EX UP0, UPT, UR5, URZ, UPT, UP0 ;  /* 0x000000ff0500728c */ /* 0x000fd2000bf05300 */
[----:B------:R-:W-:Y:S05]  /*01e0*/  BRA.U !UP0, `(.L_x_3) ;  /* 0x0000000108107547 */ /* 0x000fea000b800000 */
[----:B------:R-:W2:Y:S01]  /*01f0*/  LDC.64 R38, c[0x0][0x8a8] ;  /* 0x00022a00ff267b82 */ /* 0x000ea20000000a00 */
[----:B------:R-:W2:Y:S02]  /*0200*/  LDCU.64 UR4, c[0x0][0x358] ;  /* 0x00006b00ff0477ac */ /* 0x000ea40008000a00 */
[----:B--2---:R2:W5:Y:S01]  /*0210*/  LDG.E R38, desc[UR4][R38.64] ;  /* 0x0000000426267981 */ /* 0x004562000c1e1900 */
[----:B------:R-:W-:Y:S05]  /*0220*/  BRA `(.L_x_2) ;  /* 0x0000000000087947 */ /* 0x000fea0003800000 */
.L_x_3:
[----:B------:R-:W2:Y:S02]  /*0230*/  LDCU UR4, c[0x0][0x8a0] ;  /* 0x00011400ff0477ac */ /* 0x000ea40008000800 */
[----:B--2---:R-:W-:Y:S02]  /*0240*/  MOV R38, UR4 ;  /* 0x0000000400267c02 */ /* 0x004fe40008000f00 */
.L_x_2:
[----:B------:R-:W-:Y:S01]  /*0250*/  IMAD.U32 R0, RZ, RZ, UR17 ;  /* 0x00000011ff007e24 */ /* 0x000fe2000f8e00ff */
[----:B------:R-:W-:Y:S04]  /*0260*/  BSSY.RECONVERGENT B0, `(.L_x_4) ;  /* 0x000000c000007945 */ /* 0x000fe80003800200 */
[C---:B------:R-:W-:Y:S02]  /*0270*/  ISETP.NE.OR P1, PT, R0.reuse, 0x1, !P3 ;  /* 0x000000010000780c */ /* 0x040fe40005f25670 */
[----:B------:R-:W-:-:S11]  /*0280*/  ISETP.NE.OR P0, PT, R0, 0x3, !P3 ;  /* 0x000000030000780c */ /* 0x000fd60005f05670 */
[----:B------:R-:W-:Y:S05]  /*0290*/  @P1 BRA `(.L_x_5) ;  /* 0x0000000000201947 */ /* 0x000fea0003800000 */
[----:B------:R-:W3:Y:S02]  /*02a0*/  LDCU.64 UR4, c[0x0][0x348] ;  /* 0x00006900ff0477ac */ /* 0x000ee40008000a00 */
[----:B---3--:R-:W-:Y:S02]  /*02b0*/  UIADD3 UR6, UP1, UPT, UR4, 0x80, URZ ;  /* 0x0000008004067890 */ /* 0x008fe4000ff3e0ff */
[----:B------:R-:W-:Y:S02]  /*02c0*/  UIADD3 UR4, UP0, UPT, UR4, 0x180, URZ ;  /* 0x0000018004047890 */ /* 0x000fe4000ff1e0ff */
[----:B------:R-:W-:Y:S02]  /*02d0*/  UIADD3.X UR7, UPT, UPT, URZ, UR5, URZ, UP1, !UPT ;  /* 0x00000005ff077290 */ /* 0x000fe40008ffe4ff */
[----:B------:R-:W-:-:S07]  /*02e0*/  UIADD3.X UR5, UPT, UPT, URZ, UR5, URZ, UP0, !UPT ;  /* 0x00000005ff057290 */ /* 0x000fce00087fe4ff */
[----:B------:R3:W-:Y:S02]  /*02f0*/  UTMACCTL.PF [UR6] ;  /* 0x00000000060079b9 */ /* 0x0007e40008040000 */
[----:B------:R3:W-:Y:S02]  /*0300*/  UTMACCTL.PF [UR4] ;  /* 0x00000000040079b9 */ /* 0x0007e40008040000 */
[----:B---3--:R-:W-:Y:S01]  /*0310*/  NOP ;  /* 0x0000000000007918 */ /* 0x008fe20000000000 */
.L_x_5:
[----:B------:R-:W-:Y:S05]  /*0320*/  BSYNC.RECONVERGENT B0 ;  /* 0x0000000000007941 */ /* 0x000fea0003800200 */
.L_x_4:
[----:B------:R-:W-:Y:S04]  /*0330*/  BSSY.RECONVERGENT B0, `(.L_x_6) ;  /* 0x000000a000007945 */ /* 0x000fe80003800200 */
        /* <DEDUP_REMOVED lines=9> */
.L_x_7:
[----:B------:R-:W-:Y:S05]  /*03d0*/  BSYNC.RECONVERGENT B0 ;  /* 0x0000000000007941 */ /* 0x000fea0003800200 */
.L_x_6:
[----:B------:R-:W3:Y:S01]  /*03e0*/  LDCU.64 UR4, c[0x0][0x888] ;  /* 0x00011100ff0477ac */ /* 0x000ee20008000a00 */
[----:B------:R-:W-:Y:S02]  /*03f0*/  UISETP.EQ.U32.AND UP1, UPT, UR8, URZ, UPT ;  /* 0x000000ff0800728c */ /* 0x000fe4000bf22070 */
[----:B------:R-:W-:Y:S02]  /*0400*/  UPLOP3.LUT UP3, UPT, UPT, UPT, UPT, 0x80, 0x8 ;  /* 0x000000000008789c */ /* 0x000fe40003f6f070 */
[----:B---3--:R-:W-:-:S04]  /*0410*/  UISETP.NE.U32.AND UP0, UPT, UR4, URZ, UPT ;  /* 0x000000ff0400728c */ /* 0x008fc8000bf05070 */
[----:B------:R-:W-:-:S04]  /*0420*/  UISETP.NE.AND.EX UP0, UPT, UR5, URZ, UPT, UP0 ;  /* 0x000000ff0500728c */ /* 0x000fc8000bf05300 */
[----:B------:R-:W-:-:S04]  /*0430*/  UISETP.EQ.OR.EX UP2, UPT, UR9, URZ, !UP0, UP1 ;  /* 0x000000ff0900728c */ /* 0x000fc8000c742710 */
[----:B------:R-:W-:-:S06]  /*0440*/  UP2UR UR4, UPR, URZ, 0x4 ;  /* 0x00000004ff047883 */ /* 0x000fcc0008000000 */
[----:B------:R-:W-:Y:S01]  /*0450*/  MOV R85, UR4 ;  /* 0x0000000400557c02 */ /* 0x000fe20008000f00 */
[----:B------:R-:W-:Y:S06]  /*0460*/  BRA.U !UP2, `(.L_x_8) ;  /* 0x000000010a207547 */ /* 0x000fec000b800000 */
[----:B------:R-:W-:Y:S01]  /*0470*/  UISETP.NE.U32.AND UP1, UPT, UR8, URZ, UPT ;  /* 0x000000ff0800728c */ /* 0x000fe2000bf25070 */
[----:B-----5:R-:W-:Y:S01]  /*0480*/  FSETP.NEU.AND P0, PT, R41, RZ, PT ;  /* 0x000000ff2900720b */ /* 0x020fe20003f0d000 */
[----:B------:R-:W-:Y:S02]  /*0490*/  USEL UR4, URZ, 0xffffffff, UP0 ;  /* 0xffffffffff047887 */ /* 0x000fe40008000000 */
[----:B------:R-:W-:-:S10]  /*04a0*/  UISETP.NE.AND.EX UP1, UPT, UR9, URZ, UPT, UP1 ;  /* 0x000000ff0900728c */ /* 0x000fd4000bf25310 */
[----:B------:R-:W-:Y:S01]  /*04b0*/  VOTEU.ANY UP0, P0 ;  /* 0x0000000000ff7886 */ /* 0x000fe20000000100 */
[----:B------:R-:W-:-:S04]  /*04c0*/  @!UP1 USEL UR4, URZ, 0xffffffff, UP0 ;  /* 0xffffffffff049887 */ /* 0x000fc80008000000 */
[----:B------:R-:W-:-:S04]  /*04d0*/  ULOP3.LUT UR4, UR4, 0x1, URZ, 0xc0, !UPT ;  /* 0x0000000104047892 */ /* 0x000fc8000f8ec0ff */
[----:B------:R-:W-:-:S11]  /*04e0*/  UISETP.NE.U32.AND UP3, UPT, UR4, 0x1, UPT ;  /* 0x000000010400788c */ /* 0x000fd6000bf65070 */
.L_x_8:
[----:B-1----:R-:W1:Y:S01]  /*04f0*/  SHFL.IDX PT, R2, R82, RZ, 0x1f ;  /* 0x00001fff52027589 */ /* 0x002e6200000e0000 */
[----:B------:R-:W-:-:S04]  /*0500*/  UISETP.NE.AND UP0, UPT, UR17, 0x2, UPT ;  /* 0x000000021100788c */ /* 0x000fc8000bf05270 */
[----:B------:R-:W-:Y:S01]  /*0510*/  USEL UR48, URZ, 0x1, UP0 ;  /* 0x00000001ff307887 */ /* 0x000fe20008000000 */
[----:B-1----:R-:W-:-:S13]  /*0520*/  ISETP.NE.AND P0, PT, R2, RZ, PT ;  /* 0x000000ff0200720c */ /* 0x002fda0003f05270 */
[----:B------:R-:W-:Y:S05]  /*0530*/  @P0 BRA `(.L_x_9) ;  /* 0x0000000000580947 */ /* 0x000fea0003800000 */
[----:B------:R-:W1:Y:S01]  /*0540*/  S2UR UR4, SR_CgaCtaId ;  /* 0x00000000000479c3 */ /* 0x000e620000008800 */
[----:B------:R-:W-:Y:S01]  /*0550*/  UMOV UR5, 0x400 ;  /* 0x0000040000057882 */ /* 0x000fe20000000000 */
[----:B------:R-:W-:Y:S01]  /*0560*/  UMOV UR8, 0x1 ;  /* 0x0000000100087882 */ /* 0x000fe20000000000 */
[----:B------:R-:W-:Y:S01]  /*0570*/  UMOV UR6, 0x2 ;  /* 0x0000000200067882 */ /* 0x000fe20000000000 */
[----:B------:R-:W-:-:S04]  /*0580*/  UIADD3 UR8, UPT, UPT, -UR8, 0x100000, URZ ;  /* 0x0010000008087890 */ /* 0x000fc8000fffe1ff */
[----:B------:R-:W-:Y:S02]  /*0590*/  USHF.L.U32 UR9, UR8, 0xb, URZ ;  /* 0x0000000b08097899 */ /* 0x000fe400080006ff */
[----:B------:R-:W-:Y:S02]  /*05a0*/  USHF.L.U32 UR8, UR8, 0x1, URZ ;  /* 0x0000000108087899 */ /* 0x000fe400080006ff */
[----:B------:R-:W-:-:S04]  /*05b0*/  UIADD3 UR6, UPT, UPT, -UR6, 0x100000, URZ ;  /* 0x0010000006067890 */ /* 0x000fc8000fffe1ff */
[----:B------:R-:W-:Y:S02]  /*05c0*/  USHF.L.U32 UR7, UR6, 0xb, URZ ;  /* 0x0000000b06077899 */ /* 0x000fe400080006ff */
[----:B------:R-:W-:Y:S01]  /*05d0*/  USHF.L.U32 UR6, UR6, 0x1, URZ ;  /* 0x0000000106067899 */ /* 0x000fe200080006ff */
[----:B------:R-:W-:Y:S01]  /*05e0*/  ELECT P0, URZ, PT ;  /* 0x0000000000ff782f */ /* 0x000fe20003800000 */
[----:B-1----:R-:W-:Y:S01]  /*05f0*/  ULEA UR4, UR4, UR5, 0x18 ;  /* 0x0000000504047291 */ /* 0x002fe2000f8ec0ff */
[----:B------:R-:W1:Y:S11]  /*0600*/  FENCE.VIEW.ASYNC.S ;  /* 0x00000000000073c6 */ /* 0x000e760000000000 */
[----:B-1----:R1:W3:Y:S01]  /*0610*/  SYNCS.EXCH.64 URZ, [UR4], UR8 ;  /* 0x0000000804ff75b2 */ /* 0x0022e20008000100 */
[----:B------:R1:W4:Y:S01]  /*0620*/  SYNCS.EXCH.64 URZ, [UR4+0x20], UR6 ;  /* 0x0000200604ff75b2 */ /* 0x0003220008000100 */
[----:B------:R1:W1:Y:S01]  /*0630*/  SYNCS.EXCH.64 URZ, [UR4+0x8], UR8 ;  /* 0x0000080804ff75b2 */ /* 0x0002620008000100 */
[----:B------:R1:W1:Y:S01]  /*0640*/  SYNCS.EXCH.64 URZ, [UR4+0x28], UR6 ;  /* 0x0000280604ff75b2 */ /* 0x0002620008000100 */
[----:B------:R1:W1:Y:S01]  /*0650*/  SYNCS.EXCH.64 URZ, [UR4+0x10], UR8 ;  /* 0x0000100804ff75b2 */ /* 0x0002620008000100 */
[----:B------:R1:W1:Y:S01]  /*0660*/  SYNCS.EXCH.64 URZ, [UR4+0x30], UR6 ;  /* 0x0000300604ff75b2 */ /* 0x0002620008000100 */
[----:B------:R1:W1:Y:S01]  /*0670*/  SYNCS.EXCH.64 URZ, [UR4+0x18], UR8 ;  /* 0x0000180804ff75b2 */ /* 0x0002620008000100 */
[----:B------:R1:W1:Y:S01]  /*0680*/  SYNCS.EXCH.64 URZ, [UR4+0x38], UR6 ;  /* 0x0000380604ff75b2 */ /* 0x0002620008000100 */
[----:B------:R-:W-:Y:S01]  /*0690*/  NOP ;  /* 0x0000000000007918 */ /* 0x000fe20000000000 */
.L_x_9:
[----:B------:R-:W2:Y:S01]  /*06a0*/  SHFL.IDX PT, R2, R82, RZ, 0x1f ;  /* 0x00001fff52027589 */ /* 0x000ea200000e0000 */
[----:B------:R-:W-:Y:S01]  /*06b0*/  NOP ;  /* 0x0000000000007918 */ /* 0x000fe20000000000 */
[----:B--2---:R-:W-:-:S13]  /*06c0*/  ISETP.NE.AND P0, PT, R2, 0x1, PT ;  /* 0x000000010200780c */ /* 0x004fda0003f05270 */
[----:B------:R-:W-:Y:S05]  /*06d0*/  @P0 BRA `(.L_x_10) ;  /* 0x0000000000580947 */ /* 0x000fea0003800000 */
[----:B-1----:R-:W1:Y:S01]  /*06e0*/  S2UR UR4, SR_CgaCtaId ;  /* 0x00000000000479c3 */ /* 0x002e620000008800 */
        /* <DEDUP_REMOVED lines=12> */
[----:B-1----:R2:W1:Y:S01]  /*07b0*/  SYNCS.EXCH.64 URZ, [UR4+0x40], UR8 ;  /* 0x0000400804ff75b2 */ /* 0x0024620008000100 */
[----:B------:R2:W1:Y:S01]  /*07c0*/  SYNCS.EXCH.64 URZ, [UR4+0x60], UR6 ;  /* 0x0000600604ff75b2 */ /* 0x0004620008000100 */
[----:B------:R2:W1:Y:S01]  /*07d0*/  SYNCS.EXCH.64 URZ, [UR4+0x48], UR8 ;  /* 0x0000480804ff75b2 */ /* 0x0004620008000100 */
[----:B------:R2:W1:Y:S01]  /*07e0*/  SYNCS.EXCH.64 URZ, [UR4+0x68], UR6 ;  /* 0x0000680604ff75b2 */ /* 0x0004620008000100 */
[----:B------:R2:W1:Y:S01]  /*07f0*/  SYNCS.EXCH.64 URZ, [UR4+0x50], UR8 ;  /* 0x0000500804ff75b2 */ /* 0x0004620008000100 */
[----:B------:R2:W1:Y:S01]  /*0800*/  SYNCS.EXCH.64 URZ, [UR4+0x70], UR6 ;  /* 0x0000700604ff75b2 */ /* 0x0004620008000100 */
[----:B------:R2:W1:Y:S01]  /*0810*/  SYNCS.EXCH.64 URZ, [UR4+0x58], UR8 ;  /* 0x0000580804ff75b2 */ /* 0x0004620008000100 */
[----:B------:R2:W1:Y:S02]  /*0820*/  SYNCS.EXCH.64 URZ, [UR4+0x78], UR6 ;  /* 0x0000780604ff75b2 */ /* 0x0004640008000100 */
[----:B--2---:R-:W-:Y:S01]  /*0830*/  NOP ;  /* 0x0000000000007918 */ /* 0x004fe20000000000 */
.L_x_10:
[----:B------:R-:W2:Y:S01]  /*0840*/  SHFL.IDX PT, R2, R82, RZ, 0x1f ;  /* 0x00001fff52027589 */ /* 0x000ea200000e0000 */
[----:B------:R-:W-:Y:S01]  /*0850*/  NOP ;  /* 0x0000000000007918 */ /* 0x000fe20000000000 */
[----:B--2---:R-:W-:-:S13]  /*0860*/  ISETP.NE.AND P0, PT, R2, 0x3, PT ;  /* 0x000000030200780c */ /* 0x004fda0003f05270 */
[----:B------:R-:W-:Y:S05]  /*0870*/  @P0 BRA `(.L_x_11) ;  /* 0x0000000000300947 */ /* 0x000fea0003800000 */
[----:B-1----:R-:W1:Y:S01]  /*0880*/  S2UR UR6, SR_CgaCtaId ;  /* 0x00000000000679c3 */ /* 0x002e620000008800 */
[----:B------:R-:W-:Y:S01]  /*0890*/  UMOV UR4, 0x400 ;  /* 0x0000040000047882 */ /* 0x000fe20000000000 */
[----:B------:R-:W-:Y:S01]  /*08a0*/  UMOV UR5, 0x20 ;  /* 0x0000002000057882 */ /* 0x000fe20000000000 */
[----:B------:R-:W-:Y:S01]  /*08b0*/  ELECT P0, URZ, PT ;  /* 0x0000000000ff782f */ /* 0x000fe20003800000 */
[----:B-1----:R-:W-:Y:S02]  /*08c0*/  ULEA UR6, UR6, UR4, 0x18 ;  /* 0x0000000406067291 */ /* 0x002fe4000f8ec0ff */
[----:B------:R-:W-:-:S04]  /*08d0*/  UIADD3 UR4, UPT, UPT, -UR5, 0x100000, URZ ;  /* 0x0010000005047890 */ /* 0x000fc8000fffe1ff */
[----:B------:R-:W-:Y:S02]  /*08e0*/  USHF.L.U32 UR5, UR4, 0xb, URZ ;  /* 0x0000000b04057899 */ /* 0x000fe400080006ff */
[----:B------:R-:W-:Y:S01]  /*08f0*/  USHF.L.U32 UR4, UR4, 0x1, URZ ;  /* 0x0000000104047899 */ /* 0x000fe200080006ff */
[----:B------:R-:W1:Y:S11]  /*0900*/  FENCE.VIEW.ASYNC.S ;  /* 0x00000000000073c6 */ /* 0x000e760000000000 */
[----:B-1----:R2:W1:Y:S01]  /*0910*/  SYNCS.EXCH.64 URZ, [UR6+0x80], UR4 ;  /* 0x0000800406ff75b2 */ /* 0x0024620008000100 */
[----:B------:R2:W1:Y:S02]  /*0920*/  SYNCS.EXCH.64 URZ, [UR6+0x88], UR4 ;  /* 0x0000880406ff75b2 */ /* 0x0004640008000100 */
[----:B--2---:R-:W-:Y:S01]  /*0930*/  NOP ;  /* 0x0000000000007918 */ /* 0x004fe20000000000 */
.L_x_11:
[----:B------:R-:W2:Y:S01]  /*0940*/  SHFL.IDX PT, R2, R82, RZ, 0x1f ;  /* 0x00001fff52027589 */ /* 0x000ea200000e0000 */
[----:B------:R-:W-:Y:S01]  /*0950*/  NOP ;  /* 0x0000000000007918 */ /* 0x000fe20000000000 */
[----:B--2---:R-:W-:-:S13]  /*0960*/  ISETP.NE.AND P0, PT, R2, 0x4, PT ;  /* 0x000000040200780c */ /* 0x004fda0003f05270 */
[----:B------:R-:W-:Y:S05]  /*0970*/  @P0 BRA `(.L_x_12) ;  /* 0x00000000004c0947 */ /* 0x000fea0003800000 */
[----:B-1----:R-:W1:Y:S01]  /*0980*/  S2UR UR6, SR_CgaCtaId ;  /* 0x00000000000679c3 */ /* 0x002e620000008800 */
[----:B------:R-:W-:Y:S01]  /*0990*/  UMOV UR4, 0x1e0 ;  /* 0x000001e000047882 */ /* 0x000fe20000000000 */
[----:B------:R-:W-:Y:S01]  /*09a0*/  UMOV UR5, 0x400 ;  /* 0x0000040000057882 */ /* 0x000fe20000000000 */
[----:B------:R-:W-:Y:S01]  /*09b0*/  USEL UR4, UR4, 0x1a0, UP3 ;  /* 0x000001a004047887 */ /* 0x000fe20009800000 */
[----:B------:R-:W-:Y:S01]  /*09c0*/  UMOV UR8, 0x1 ;  /* 0x0000000100087882 */ /* 0x000fe20000000000 */
[----:B------:R-:W-:Y:S01]  /*09d0*/  ELECT P0, URZ, PT ;  /* 0x0000000000ff782f */ /* 0x000fe20003800000 */
[----:B------:R-:W-:-:S04]  /*09e0*/  UIADD3 UR8, UPT, UPT, -UR8, 0x100000, URZ ;  /* 0x0010000008087890 */ /* 0x000fc8000fffe1ff */
[----:B------:R-:W-:Y:S02]  /*09f0*/  USHF.L.U32 UR9, UR8, 0xb, URZ ;  /* 0x0000000b08097899 */ /* 0x000fe400080006ff */
[----:B------:R-:W-:Y:S02]  /*0a00*/  USHF.L.U32 UR8, UR8, 0x1, URZ ;  /* 0x0000000108087899 */ /* 0x000fe400080006ff */
[----:B-1----:R-:W-:Y:S02]  /*0a10*/  ULEA UR6, UR6, UR5, 0x18 ;  /* 0x0000000506067291 */ /* 0x002fe4000f8ec0ff */
[----:B------:R-:W-:-:S04]  /*0a20*/  UIADD3 UR4, UPT, UPT, -UR4, 0x100000, URZ ;  /* 0x0010000004047890 */ /* 0x000fc8000fffe1ff */
[----:B------:R-:W-:Y:S02]  /*0a30*/  USHF.L.U32 UR5, UR4, 0xb, URZ ;  /* 0x0000000b04057899 */ /* 0x000fe400080006ff */
[----:B------:R-:W-:Y:S01]  /*0a40*/  USHF.L.U32 UR4, UR4, 0x1, URZ ;  /* 0x0000000104047899 */ /* 0x000fe200080006ff */
[----:B------:R-:W1:Y:S03]  /*0a50*/  FENCE.VIEW.ASYNC.S ;  /* 0x00000000000073c6 */ /* 0x000e660000000000 */
[----:B-1----:R2:W1:Y:S08]  /*0a60*/  SYNCS.EXCH.64 URZ, [UR6+0x90], UR8 ;  /* 0x0000900806ff75b2 */ /* 0x0024700008000100 */
[----:B------:R2:W1:Y:S01]  /*0a70*/  SYNCS.EXCH.64 URZ, [UR6+0xa0], UR4 ;  /* 0x0000a00406ff75b2 */ /* 0x0004620008000100 */
[----:B------:R2:W1:Y:S01]  /*0a80*/  SYNCS.EXCH.64 URZ, [UR6+0x98], UR8 ;  /* 0x0000980806ff75b2 */ /* 0x0004620008000100 */
[----:B------:R2:W1:Y:S02]  /*0a90*/  SYNCS.EXCH.64 URZ, [UR6+0xa8], UR4 ;  /* 0x0000a80406ff75b2 */ /* 0x0004640008000100 */
[----:B--2---:R-:W-:Y:S01]  /*0aa0*/  NOP ;  /* 0x0000000000007918 */ /* 0x004fe20000000000 */
.L_x_12:
        /* <DEDUP_REMOVED lines=26> */
.L_x_13:
[----:B------:R-:W2:Y:S01]  /*0c50*/  SHFL.IDX PT, R2, R82, RZ, 0x1f ;  /* 0x00001fff52027589 */ /* 0x000ea200000e0000 */
[----:B------:R-:W-:Y:S01]  /*0c60*/  NOP ;  /* 0x0000000000007918 */ /* 0x000fe20000000000 */
[----:B--2---:R-:W-:-:S13]  /*0c70*/  ISETP.NE.AND P0, PT, R2, 0x3, PT ;  /* 0x000000030200780c */ /* 0x004fda0003f05270 */
[----:B------:R-:W-:Y:S05]  /*0c80*/  @P0 BRA `(.L_x_14) ;  /* 0x0000000000380947 */ /* 0x000fea0003800000 */
[----:B------:R-:W2:Y:S01]  /*0c90*/  S2UR UR5, SR_CgaCtaId ;  /* 0x00000000000579c3 */ /* 0x000ea20000008800 */
[----:B-1----:R-:W-:Y:S01]  /*0ca0*/  UMOV UR4, 0x400 ;  /* 0x0000040000047882 */ /* 0x002fe20000000000 */
[----:B------:R-:W-:Y:S01]  /*0cb0*/  UMOV UR6, 0x20 ;  /* 0x0000002000067882 */ /* 0x000fe20000000000 */
[----:B------:R-:W-:Y:S01]  /*0cc0*/  ELECT P0, URZ, PT ;  /* 0x0000000000ff782f */ /* 0x000fe20003800000 */
[----:B------:R-:W-:-:S04]  /*0cd0*/  UIADD3 UR6, UPT, UPT, -UR6, 0x100000, URZ ;  /* 0x0010000006067890 */ /* 0x000fc8000fffe1ff */
[----:B------:R-:W-:Y:S02]  /*0ce0*/  USHF.L.U32 UR7, UR6, 0xb, URZ ;  /* 0x0000000b06077899 */ /* 0x000fe400080006ff */
[----:B------:R-:W-:Y:S02]  /*0cf0*/  USHF.L.U32 UR6, UR6, 0x1, URZ ;  /* 0x0000000106067899 */ /* 0x000fe400080006ff */
[----:B--2---:R-:W-:Y:S01]  /*0d00*/  ULEA UR4, UR5, UR4, 0x18 ;  /* 0x0000000405047291 */ /* 0x004fe2000f8ec0ff */
[----:B------:R-:W1:Y:S11]  /*0d10*/  FENCE.VIEW.ASYNC.S ;  /* 0x00000000000073c6 */ /* 0x000e760000000000 */
[----:B-1----:R2:W1:Y:S01]  /*0d20*/  SYNCS.EXCH.64 URZ, [UR4+0xf0], UR6 ;  /* 0x0000f00604ff75b2 */ /* 0x0024620008000100 */
[----:B------:R2:W1:Y:S01]  /*0d30*/  SYNCS.EXCH.64 URZ, [UR4+0x100], UR6 ;  /* 0x0001000604ff75b2 */ /* 0x0004620008000100 */
[----:B------:R2:W1:Y:S01]  /*0d40*/  SYNCS.EXCH.64 URZ, [UR4+0xf8], UR6 ;  /* 0x0000f80604ff75b2 */ /* 0x0004620008000100 */
[----:B------:R2:W1:Y:S02]  /*0d50*/  SYNCS.EXCH.64 URZ, [UR4+0x108], UR6 ;  /* 0x0001080604ff75b2 */ /* 0x0004640008000100 */
[----:B--2---:R-:W-:Y:S01]  /*0d60*/  NOP ;  /* 0x0000000000007918 */ /* 0x004fe20000000000 */
.L_x_14:
[----:B-1----:R-:W1:Y:S01]  /*0d70*/  LDCU UR4, c[0x0][0x36c] ;  /* 0x00006d80ff0477ac */ /* 0x002e620008000800 */
[----:B------:R-:W-:Y:S01]  /*0d80*/  ISETP.NE.OR P3, PT, R0, 0x2, !P3 ;  /* 0x000000020000780c */ /* 0x000fe20005f65670 */
[----:B------:R-:W-:Y:S01]  /*0d90*/  NOP ;  /* 0x0000000000007918 */ /* 0x000fe20000000000 */
[----:B------:R-:W-:Y:S01]  /*0da0*/  LOP3.LUT R0, R94, 0x1f, RZ, 0xc0, !PT ;  /* 0x0000001f5e007812 */ /* 0x000fe200078ec0ff */
[----:B------:R-:W-:Y:S02]  /*0db0*/  UISETP.NE.AND UP4, UPT, UR17, URZ, UPT ;  /* 0x000000ff1100728c */ /* 0x000fe4000bf85270 */
[----:B-1----:R-:W-:-:S09]  /*0dc0*/  UISETP.EQ.U32.AND UP5, UPT, UR4, 0x1, UPT ;  /* 0x000000010400788c */ /* 0x002fd2000bfa2070 */
[----:B------:R-:W-:Y:S05]  /*0dd0*/  BRA.U !UP5, `(.L_x_15) ;  /* 0x000000010d087547 */ /* 0x000fea000b800000 */
[----:B---34-:R-:W-:Y:S01]  /*0de0*/  UCGABAR_ARV ;  /* 0x00000000000079c7 */ /* 0x018fe20008000000 */
[----:B------:R-:W-:Y:S05]  /*0df0*/  BRA `(.L_x_16) ;  /* 0x0000000000047947 */ /* 0x000fea0003800000 */
.L_x_15:
[----:B---34-:R-:W-:Y:S01]  /*0e00*/  NOP ;  /* 0x0000000000007918 */ /* 0x018fe20000000000 */
.L_x_16:
[----:B------:R-:W1:Y:S01]  /*0e10*/  S2UR UR7, SR_CTAID.X ;  /* 0x00000000000779c3 */ /* 0x000e620000002500 */
[----:B------:R-:W-:-:S05]  /*0e20*/  CS2R.32 R84, SR_CgaSize ;  /* 0x0000000000547805 */ /* 0x000fca0000008a00 */
[----:B------:R-:W-:-:S05]  /*0e30*/  IMAD R84, R84, -0xa0, RZ ;  /* 0xffffff6054547824 */ /* 0x000fca00078e02ff */
[----:B------:R-:W-:-:S14]  /*0e40*/  R2UR UR5, R84 ;  /* 0x00000000540572ca */ /* 0x000fdc00000e0000 */
[----:B------:R-:W2:Y:S01]  /*0e50*/  LDCU UR5, c[0x0][UR5+0x2b0] ;  /* 0x00005600050577ac */ /* 0x000ea20008000800 */
[----:B------:R-:W-:-:S05]  /*0e60*/  CS2R.32 R84, SR_CgaSize ;  /* 0x0000000000547805 */ /* 0x000fca0000008a00 */
[----:B------:R-:W-:-:S05]  /*0e70*/  IMAD R84, R84, -0xa0, RZ ;  /* 0xffffff6054547824 */ /* 0x000fca00078e02ff */
[----:B------:R-:W-:-:S14]  /*0e80*/  R2UR UR4, R84 ;  /* 0x00000000540472ca */ /* 0x000fdc00000e0000 */
[----:B------:R-:W3:Y:S01]  /*0e90*/  LDCU UR4, c[0x0][UR4+0x2b4] ;  /* 0x00005680040477ac */ /* 0x000ee20008000800 */
[----:B------:R-:W4:Y:S01]  /*0ea0*/  S2UR UR8, SR_CTAID.Y ;  /* 0x00000000000879c3 */ /* 0x000f220000002600 */
[----:B------:R-:W-:-:S05]  /*0eb0*/  CS2R.32 R84, SR_CgaSize ;  /* 0x0000000000547805 */ /* 0x000fca0000008a00 */
[----:B------:R-:W-:-:S05]  /*0ec0*/  IMAD R84, R84, -0xa0, RZ ;  /* 0xffffff6054547824 */ /* 0x000fca00078e02ff */
[----:B------:R-:W-:-:S14]  /*0ed0*/  R2UR UR9, R84 ;  /* 0x00000000540972ca */ /* 0x000fdc00000e0000 */
[----:B------:R-:W3:Y:S01]  /*0ee0*/  LDCU UR9, c[0x0][UR9+0x2a0] ;  /* 0x00005400090977ac */ /* 0x000ee20008000800 */
[----:B------:R-:W-:-:S05]  /*0ef0*/  CS2R.32 R84, SR_CgaSize ;  /* 0x0000000000547805 */ /* 0x000fca0000008a00 */
[----:B------:R-:W-:-:S05]  /*0f00*/  IMAD R84, R84, -0xa0, RZ ;  /* 0xffffff6054547824 */ /* 0x000fca00078e02ff */
[----:B------:R-:W-:-:S14]  /*0f10*/  R2UR UR10, R84 ;  /* 0x00000000540a72ca */ /* 0x000fdc00000e0000 */
[----:B------:R-:W3:Y:S01]  /*0f20*/  LDCU UR10, c[0x0][UR10+0x2a4] ;  /* 0x000054800a0a77ac */ /* 0x000ee20008000800 */
[----:B------:R-:W3:Y:S01]  /*0f30*/  S2UR UR11, SR_CgaCtaId ;  /* 0x00000000000b79c3 */ /* 0x000ee20000008800 */
[----:B------:R-:W3:Y:S01]  /*0f40*/  LDCU UR21, c[0x0][0xb24] ;  /* 0x00016480ff1577ac */ /* 0x000ee20008000800 */
[----:B------:R-:W3:Y:S01]  /*0f50*/  LDCU UR42, c[0x0][0xb24] ;  /* 0x00016480ff2a77ac */ /* 0x000ee20008000800 */
[----:B-1----:R-:W-:-:S05]  /*0f60*/  I2FP.F32.U32 R3, UR7 ;  /* 0x0000000700037c45 */ /* 0x002fca0008201000 */
[----:B------:R-:W1:Y:S01]  /*0f70*/  S2UR UR36, SR_CTAID.Z ;  /* 0x00000000002479c3 */ /* 0x000e620000002700 */
[----:B------:R-:W1:Y:S01]  /*0f80*/  LDCU UR27, c[0x0][0xb30] ;  /* 0x00016600ff1b77ac */ /* 0x000e620008000800 */
[----:B--2---:R-:W-:Y:S01]  /*0f90*/  FMUL R3, R3, UR5 ;  /* 0x0000000503037c20 */ /* 0x004fe20008400000 */
[----:B------:R-:W-:Y:S01]  /*0fa0*/  UMOV UR16, UR7 ;  /* 0x0000000700107c82 */ /* 0x000fe20008000000 */
[----:B----4-:R-:W-:Y:S01]  /*0fb0*/  I2FP.F32.U32 R2, UR8 ;  /* 0x0000000800027c45 */ /* 0x010fe20008201000 */
[----:B------:R-:W-:-:S03]  /*0fc0*/  UMOV UR20, UR8 ;  /* 0x0000000800147c82 */ /* 0x000fc60008000000 */
[----:B------:R-:W2:Y:S01]  /*0fd0*/  F2I.U32.TRUNC.NTZ R3, R3 ;  /* 0x0000000300037305 */ /* 0x000ea2000020f000 */
[----:B---3--:R-:W-:Y:S01]  /*0fe0*/  UISETP.GE.AND UP2, UPT, UR21, 0x1, UPT ;  /* 0x000000011500788c */ /* 0x008fe2000bf46270 */
[----:B------:R-:W-:Y:S01]  /*0ff0*/  FMUL R2, R2, UR4 ;  /* 0x0000000402027c20 */ /* 0x000fe20008400000 */
[----:B------:R-:W-:-:S05]  /*1000*/  USHF.L.U32 UR28, UR11, 0xb, URZ ;  /* 0x0000000b0b1c7899 */ /* 0x000fca00080006ff */
[----:B------:R-:W3:Y:S01]  /*1010*/  F2I.U32.TRUNC.NTZ R2, R2 ;  /* 0x0000000200027305 */ /* 0x000ee2000020f000 */
[----:B--2---:R-:W-:Y:S02]  /*1020*/  R2UR UR4, R3 ;  /* 0x00000000030472ca */ /* 0x004fe400000e0000 */
[----:B---3--:R-:W-:Y:S02]  /*1030*/  R2UR UR6, R2 ;  /* 0x00000000020672ca */ /* 0x008fe400000e0000 */
[----:B------:R-:W-:-:S09]  /*1040*/  PRMT R2, RZ, 0x7610, R2 ;  /* 0x00007610ff027816 */ /* 0x000fd20000000002 */
[----:B------:R-:W-:-:S04]  /*1050*/  UIADD3 UR5, UPT, UPT, -UR4, URZ, URZ ;  /* 0x000000ff04057290 */ /* 0x000fc8000fffe1ff */
[----:B------:R-:W-:Y:S02]  /*1060*/  UIMAD UR5, UR9, UR5, UR7 ;  /* 0x00000005090572a4 */ /* 0x000fe4000f8e0207 */
[----:B------:R-:W-:-:S04]  /*1070*/  UIADD3 UR4, UPT, UPT, -UR6, URZ, URZ ;  /* 0x000000ff06047290 */ /* 0x000fc8000fffe1ff */
[----:B------:R-:W-:Y:S01]  /*1080*/  IMAD.U32 R84, RZ, RZ, UR5 ;  /* 0x00000005ff547e24 */ /* 0x000fe2000f8e00ff */
[----:B------:R-:W-:-:S06]  /*1090*/  UIMAD UR4, UR10, UR4, UR8 ;  /* 0x000000040a0472a4 */ /* 0x000fcc000f8e0208 */
[----:B------:R-:W-:Y:S01]  /*10a0*/  IMAD.U32 R83, RZ, RZ, UR4 ;  /* 0x00000004ff537e24 */ /* 0x000fe2000f8e00ff */
[----:B-1----:R-:W-:Y:S06]  /*10b0*/  BRA.U UP4, `(.L_x_17) ;  /* 0x00000001042c7547 */ /* 0x002fec000b800000 */
[----:B------:R-:W-:Y:S02]  /*10c0*/  R2UR UR5, R83 ;  /* 0x00000000530572ca */ /* 0x000fe400000e0000 */
[----:B------:R-:W-:-:S11]  /*10d0*/  R2UR UR4, R84 ;  /* 0x00000000540472ca */ /* 0x000fd600000e0000 */
[----:B------:R-:W-:Y:S02]  /*10e0*/  UISETP.NE.AND UP0, UPT, UR5, URZ, UPT ;  /* 0x000000ff0500728c */ /* 0x000fe4000bf05270 */
[----:B------:R-:W-:Y:S02]  /*10f0*/  UISETP.NE.AND UP1, UPT, UR5, 0x1, UPT ;  /* 0x000000010500788c */ /* 0x000fe4000bf25270 */
[----:B------:R-:W-:-:S04]  /*1100*/  UISETP.EQ.OR UP0, UPT, UR4, URZ, !UP0 ;  /* 0x000000ff0400728c */ /* 0x000fc8000c702670 */
[----:B------:R-:W-:Y:S02]  /*1110*/  USEL UR5, URZ, 0x1, !UP0 ;  /* 0x00000001ff057887 */ /* 0x000fe4000c000000 */
[----:B------:R-:W-:Y:S02]  /*1120*/  UISETP.NE.AND UP0, UPT, UR4, URZ, UPT ;  /* 0x000000ff0400728c */ /* 0x000fe4000bf05270 */
[----:B------:R-:W-:-:S04]  /*1130*/  USEL UR4, URZ, 0x2, UP1 ;  /* 0x00000002ff047887 */ /* 0x000fc80008800000 */
[----:B------:R-:W-:-:S04]  /*1140*/  USEL UR4, UR4, 0x2, UP0 ;  /* 0x0000000204047887 */ /* 0x000fc80008000000 */
[----:B------:R-:W-:-:S06]  /*1150*/  UIADD3 UR4, UPT, UPT, UR5, UR4, URZ ;  /* 0x0000000405047290 */ /* 0x000fcc000fffe0ff */
[----:B------:R-:W-:Y:S02]  /*1160*/  IMAD.U32 R2, RZ, RZ, UR4 ;  /* 0x00000004ff027e24 */ /* 0x000fe4000f8e00ff */
.L_x_17:
[----:B------:R-:W-:Y:S05]  /*1170*/  BRA.U !UP2, `(.L_x_18) ;  /* 0x000000010ad47547 */ /* 0x000fea000b800000 */
[----:B------:R-:W1:Y:S01]  /*1180*/  LDCU.128 UR12, c[0x0][0xb10] ;  /* 0x00016200ff0c77ac */ /* 0x000e620008000c00 */
[----:B------:R-:W2:Y:S01]  /*1190*/  LDCU UR6, c[0x0][0x370] ;  /* 0x00006e00ff0677ac */ /* 0x000ea20008000800 */
[----:B------:R-:W3:Y:S01]  /*11a0*/  LDCU UR5, c[0x0][0x374] ;  /* 0x00006e80ff0577ac */ /* 0x000ee20008000800 */
[----:B------:R-:W4:Y:S01]  /*11b0*/  LDCU UR26, c[0x0][0xb0c] ;  /* 0x00016180ff1a77ac */ /* 0x000f220008000800 */
[----:B------:R-:W4:Y:S01]  /*11c0*/  LDCU UR4, c[0x0][0xb20] ;  /* 0x00016400ff0477ac */ /* 0x000f220008000800 */
[----:B------:R-:W4:Y:S01]  /*11d0*/  LDCU.64 UR8, c[0x0][0xb28] ;  /* 0x00016500ff0877ac */ /* 0x000f220008000a00 */
[----:B-1----:R-:W-:Y:S02]  /*11e0*/  UISETP.NE.AND UP0, UPT, UR14, 0x1, UPT ;  /* 0x000000010e00788c */ /* 0x002fe4000bf05270 */
[----:B---3--:R-:W-:Y:S02]  /*11f0*/  UIMAD.WIDE.U32 UR10, UR5, UR15, URZ ;  /* 0x0000000f050a72a5 */ /* 0x008fe4000f8e00ff */
[----:B--2---:R-:W-:-:S02]  /*1200*/  UIMAD.WIDE.U32 UR22, UR6, UR12, URZ ;  /* 0x0000000c061672a5 */ /* 0x004fc4000f8e00ff */
[----:B----4-:R-:W-:Y:S02]  /*1210*/  UISETP.NE.AND UP1, UPT, UR26, 0x1, UPT ;  /* 0x000000011a00788c */ /* 0x010fe4000bf25270 */
[----:B------:R-:W-:Y:S01]  /*1220*/  UISETP.NE.AND UP2, UPT, UR21, 0x1, UPT ;  /* 0x000000011500788c */ /* 0x000fe2000bf45270 */
[----:B------:R-:W-:Y:S02]  /*1230*/  UMOV UR10, UR11 ;  /* 0x0000000b000a7c82 */ /* 0x000fe40008000000 */
[----:B------:R-:W-:Y:S01]  /*1240*/  UMOV UR22, UR23 ;  /* 0x0000001700167c82 */ /* 0x000fe20008000000 */
[----:B------:R-:W-:Y:S02]  /*1250*/  @UP0 USHF.R.U32.HI UR5, URZ, UR4, UR10 ;  /* 0x00000004ff050299 */ /* 0x000fe4000801160a */
[----:B------:R-:W-:Y:S02]  /*1260*/  UIMAD.WIDE.U32 UR24, UR20, UR15, URZ ;  /* 0x0000000f141872a5 */ /* 0x000fe4000f8e00ff */
[----:B------:R-:W-:-:S02]  /*1270*/  UIMAD.WIDE.U32 UR10, UR5, UR8, URZ ;  /* 0x00000008050a72a5 */ /* 0x000fc4000f8e00ff */
[----:B------:R-:W-:Y:S02]  /*1280*/  @UP1 USHF.R.U32.HI UR6, URZ, UR13, UR22 ;  /* 0x0000000dff061299 */ /* 0x000fe40008011616 */
[----:B------:R-:W-:Y:S02]  /*1290*/  UIMAD.WIDE.U32 UR18, UR16, UR12, URZ ;  /* 0x0000000c101272a5 */ /* 0x000fe4000f8e00ff */
[----:B------:R-:W-:Y:S01]  /*12a0*/  UIMAD.WIDE.U32 UR22, UR6, UR8, URZ ;  /* 0x00000008061672a5 */ /* 0x000fe2000f8e00ff */
[----:B------:R-:W-:Y:S01]  /*12b0*/  UMOV UR24, UR25 ;  /* 0x0000001900187c82 */ /* 0x000fe20008000000 */
[----:B------:R-:W-:Y:S01]  /*12c0*/  UMOV UR10, UR11 ;  /* 0x0000000b000a7c82 */ /* 0x000fe20008000000 */
[----:B------:R-:W-:Y:S02]  /*12d0*/  USHF.R.U32.HI UR24, URZ, UR4, UR24 ;  /* 0x00000004ff187299 */ /* 0x000fe40008011618 */
[----:B------:R-:W-:Y:S02]  /*12e0*/  @UP2 USHF.R.U32.HI UR5, URZ, UR9, UR10 ;  /* 0x00000009ff052299 */ /* 0x000fe4000801160a */
[----:B------:R-:W-:Y:S01]  /*12f0*/  UMOV UR7, UR23 ;  /* 0x0000001700077c82 */ /* 0x000fe20008000000 */
[----:B------:R-:W-:Y:S01]  /*1300*/  UMOV UR18, UR19 ;  /* 0x0000001300127c82 */ /* 0x000fe20008000000 */
[----:B------:R-:W-:-:S02]  /*1310*/  @UP2 USHF.R.U32.HI UR6, URZ, UR9, UR7 ;  /* 0x00000009ff062299 */ /* 0x000fc40008011607 */
[----:B------:R-:W-:Y:S02]  /*1320*/  USHF.R.U32.HI UR18, URZ, UR13, UR18 ;  /* 0x0000000dff127299 */ /* 0x000fe40008011612 */
[----:B------:R-:W-:Y:S02]  /*1330*/  USEL UR4, UR20, UR24, !UP0 ;  /* 0x0000001814047287 */ /* 0x000fe4000c000000 */
[----:B------:R-:W-:Y:S02]  /*1340*/  UIMAD UR7, UR5, UR21, URZ ;  /* 0x00000015050772a4 */ /* 0x000fe4000f8e02ff */
[----:B------:R-:W-:Y:S02]  /*1350*/  USEL UR5, UR16, UR18, !UP1 ;  /* 0x0000001210057287 */ /* 0x000fe4000c800000 */
[----:B------:R-:W-:Y:S02]  /*1360*/  UIMAD UR12, UR6, UR21, URZ ;  /* 0x00000015060c72a4 */ /* 0x000fe4000f8e02ff */
[----:B------:R-:W-:-:S02]  /*1370*/  UISETP.GE.AND UP0, UPT, UR4, UR7, UPT ;  /* 0x000000070400728c */ /* 0x000fc4000bf06270 */
[----:B------:R-:W-:Y:S02]  /*1380*/  UIMAD.WIDE.U32 UR10, UR4, UR8, URZ ;  /* 0x00000008040a72a5 */ /* 0x000fe4000f8e00ff */
[----:B------:R-:W-:Y:S02]  /*1390*/  UISETP.GE.OR UP0, UPT, UR5, UR12, UP0 ;  /* 0x0000000c0500728c */ /* 0x000fe40008706670 */
[----:B------:R-:W-:Y:S02]  /*13a0*/  UIMAD.WIDE.U32 UR12, UR5, UR8, URZ ;  /* 0x00000008050c72a5 */ /* 0x000fe4000f8e00ff */
[----:B------:R-:W-:Y:S01]  /*13b0*/  UIADD3 UR10, UPT, UPT, -UR4, URZ, URZ ;  /* 0x000000ff040a7290 */ /* 0x000fe2000fffe1ff */
[----:B------:R-:W-:Y:S01]  /*13c0*/  UMOV UR8, UR11 ;  /* 0x0000000b00087c82 */ /* 0x000fe20008000000 */
[----:B------:R-:W-:Y:S02]  /*13d0*/  UIADD3 UR11, UPT, UPT, -UR5, URZ, URZ ;  /* 0x000000ff050b7290 */ /* 0x000fe4000fffe1ff */
[----:B------:R-:W-:-:S03]  /*13e0*/  USHF.R.U32.HI UR8, URZ, UR9, UR8 ;  /* 0x00000009ff087299 */ /* 0x000fc60008011608 */
[----:B------:R-:W-:Y:S01]  /*13f0*/  @!UP0 UMOV UR7, UR13 ;  /* 0x0000000d00078c82 */ /* 0x000fe20008000000 */
[----:B------:R-:W-:Y:S02]  /*1400*/  UIMAD UR20, UR14, UR10, UR20 ;  /* 0x0000000a0e1472a4 */ /* 0x000fe4000f8e0214 */
[----:B------:R-:W-:Y:S02]  /*1410*/  USEL UR8, UR4, UR8, !UP2 ;  /* 0x0000000804087287 */ /* 0x000fe4000d000000 */
[----:B------:R-:W-:Y:S02]  /*1420*/  @!UP0 USHF.R.U32.HI UR7, URZ, UR9, UR7 ;  /* 0x00000009ff078299 */ /* 0x000fe40008011607 */
[----:B------:R-:W-:Y:S02]  /*1430*/  UIADD3 UR9, UPT, UPT, -UR8, URZ, URZ ;  /* 0x000000ff08097290 */ /* 0x000fe4000fffe1ff */
[----:B------:R-:W-:Y:S02]  /*1440*/  @!UP0 USEL UR7, UR5, UR7, !UP2 ;  /* 0x0000000705078287 */ /* 0x000fe4000d000000 */
[----:B------:R-:W-:-:S02]  /*1450*/  UIMAD UR9, UR21, UR9, UR4 ;  /* 0x00000009150972a4 */ /* 0x000fc4000f8e0204 */
[----:B------:R-:W-:Y:S02]  /*1460*/  @!UP0 UIADD3 UR8, UPT, UPT, UR8, -UR7, URZ ;  /* 0x8000000708088290 */ /* 0x000fe4000fffe0ff */
[----:B------:R-:W-:Y:S02]  /*1470*/  @!UP0 UIMAD UR6, UR9, UR6, UR7 ;  /* 0x00000006090682a4 */ /* 0x000fe4000f8e0207 */
[----:B------:R-:W-:Y:S02]  /*1480*/  @!UP0 UIMAD UR4, UR8, UR21, UR5 ;  /* 0x00000015080482a4 */ /* 0x000fe4000f8e0205 */
[----:B------:R-:W-:Y:S02]  /*1490*/  UIMAD UR16, UR26, UR11, UR16 ;  /* 0x0000000b1a1072a4 */ /* 0x000fe4000f8e0210 */
[----:B------:R-:W-:Y:S01]  /*14a0*/  UIMAD UR20, UR4, UR14, UR20 ;  /* 0x0000000e041472a4 */ /* 0x000fe2000f8e0214 */
[----:B------:R-:W-:Y:S02]  /*14b0*/  @!UP0 UMOV UR5, UR6 ;  /* 0x0000000600058c82 */ /* 0x000fe40008000000 */
[----:B------:R-:W-:-:S12]  /*14c0*/  UIMAD UR16, UR5, UR26, UR16 ;  /* 0x0000001a051072a4 */ /* 0x000fd8000f8e0210 */
.L_x_18:
[----:B------:R-:W-:Y:S02]  /*14d0*/  UISETP.NE.AND UP1, UPT, UR27, 0x1, UPT ;  /* 0x000000011b00788c */ /* 0x000fe4000bf25270 */
[----:B------:R-:W-:Y:S02]  /*14e0*/  UISETP.NE.AND UP0, UPT, UR17, 0x2, UPT ;  /* 0x000000021100788c */ /* 0x000fe4000bf05270 */
[----:B------:R-:W-:-:S05]  /*14f0*/  ULOP3.LUT UR28, UR28, 0x800, URZ, 0xc0, !UPT ;  /* 0x000008001c1c7892 */ /* 0x000fca000f8ec0ff */
[----:B------:R-:W-:Y:S07]  /*1500*/  BRA.U UP1, `(.L_x_19) ;  /* 0x0000000101447547 */ /* 0x000fee000b800000 */
[----:B------:R-:W1:Y:S01]  /*1510*/  LDCU.128 UR8, c[0x0][0xb10] ;  /* 0x00016200ff0877ac */ /* 0x000e620008000c00 */
[----:B------:R-:W2:Y:S01]  /*1520*/  LDCU UR12, c[0x0][0xb0c] ;  /* 0x00016180ff0c77ac */ /* 0x000ea20008000800 */
[----:B------:R-:W3:Y:S01]  /*1530*/  LDCU UR13, c[0x0][0xb20] ;  /* 0x00016400ff0d77ac */ /* 0x000ee20008000800 */
[----:B-1----:R-:W-:Y:S02]  /*1540*/  UIMAD.WIDE.U32 UR6, UR16, UR8, URZ ;  /* 0x00000008100672a5 */ /* 0x002fe4000f8e00ff */
[----:B------:R-:W-:Y:S02]  /*1550*/  UIMAD.WIDE.U32 UR4, UR20, UR11, URZ ;  /* 0x0000000b140472a5 */ /* 0x000fe4000f8e00ff */
[----:B--2---:R-:W-:Y:S02]  /*1560*/  UISETP.NE.AND UP2, UPT, UR12, 0x1, UPT ;  /* 0x000000010c00788c */ /* 0x004fe4000bf45270 */
[----:B------:R-:W-:Y:S01]  /*1570*/  UISETP.NE.AND UP1, UPT, UR10, 0x1, UPT ;  /* 0x000000010a00788c */ /* 0x000fe2000bf25270 */
[----:B------:R-:W-:-:S02]  /*1580*/  UMOV UR6, UR7 ;  /* 0x0000000700067c82 */ /* 0x000fc40008000000 */
[----:B------:R-:W-:Y:S01]  /*1590*/  UMOV UR4, UR5 ;  /* 0x0000000500047c82 */ /* 0x000fe20008000000 */
[----:B------:R-:W-:Y:S02]  /*15a0*/  USHF.R.U32.HI UR6, URZ, UR9, UR6 ;  /* 0x00000009ff067299 */ /* 0x000fe40008011606 */
[----:B---3--:R-:W-:Y:S02]  /*15b0*/  USHF.R.U32.HI UR4, URZ, UR13, UR4 ;  /* 0x0000000dff047299 */ /* 0x008fe40008011604 */
[----:B------:R-:W-:Y:S02]  /*15c0*/  USEL UR5, UR16, UR6, !UP2 ;  /* 0x0000000610057287 */ /* 0x000fe4000d000000 */
[----:B------:R-:W-:-:S04]  /*15d0*/  USEL UR4, UR20, UR4, !UP1 ;  /* 0x0000000414047287 */ /* 0x000fc8000c800000 */
[----:B------:R-:W-:Y:S02]  /*15e0*/  UIADD3 UR6, UPT, UPT, UR5, -UR4, URZ ;  /* 0x8000000405067290 */ /* 0x000fe4000fffe0ff */
[----:B------:R-:W-:Y:S02]  /*15f0*/  UIADD3 UR4, UPT, UPT, -UR5, UR4, URZ ;  /* 0x0000000405047290 */ /* 0x000fe4000fffe1ff */
[----:B------:R-:W-:Y:S02]  /*1600*/  UIMAD UR20, UR6, UR10, UR20 ;  /* 0x0000000a061472a4 */ /* 0x000fe4000f8e0214 */
[----:B------:R-:W-:-:S12]  /*1610*/  UIMAD UR16, UR4, UR12, UR16 ;  /* 0x0000000c041072a4 */ /* 0x000fd8000f8e0210 */
.L_x_19:
[----:B------:R-:W-:Y:S05]  /*1620*/  BRA.U !UP5, `(.L_x_20) ;  /* 0x000000010d0c7547 */ /* 0x000fea000b800000 */
[----:B------:R-:W-:Y:S01]  /*1630*/  UCGABAR_WAIT ;  /* 0x0000000000007dc7 */ /* 0x000fe20008000000 */
[----:B------:R-:W-:Y:S01]  /*1640*/  CCTL.IVALL ;  /* 0x00000000ff00798f */ /* 0x000fe20002000000 */
[----:B------:R-:W-:Y:S05]  /*1650*/  BRA `(.L_x_21) ;  /* 0x0000000000047947 */ /* 0x000fea0003800000 */
.L_x_20:
[----:B------:R-:W-:Y:S06]  /*1660*/  BAR.SYNC.DEFER_BLOCKING 0x0 ;  /* 0x0000000000007b1d */ /* 0x000fec0000010000 */
.L_x_21:
[----:B------:R-:W-:Y:S05]  /*1670*/  BRA.U UP0, `(.L_x_22) ;  /* 0x0000001100c47547 */ /* 0x000fea000b800000 */
[----:B------:R-:W1:Y:S01]  /*1680*/  LDCU UR6, c[0x0][0x38c] ;  /* 0x00007180ff0677ac */ /* 0x000e620008000800 */
[----:B------:R-:W2:Y:S01]  /*1690*/  S2UR UR8, SR_CgaCtaId ;  /* 0x00000000000879c3 */ /* 0x000ea20000008800 */
[----:B------:R-:W-:Y:S01]  /*16a0*/  PLOP3.LUT P1, PT, PT, PT, UP3, 0x80, 0x8 ;  /* 0x000000000008781c */ /* 0x000fe20003f2f038 */
[----:B------:R-:W-:Y:S01]  /*16b0*/  IMAD.MOV.U32 R12, RZ, RZ, 0x1 ;  /* 0x00000001ff0c7424 */ /* 0x000fe200078e00ff */
[----:B------:R-:W-:Y:S01]  /*16c0*/  UMOV UR7, 0x400 ;  /* 0x0000040000077882 */ /* 0x000fe20000000000 */
[----:B------:R-:W-:Y:S01]  /*16d0*/  UISETP.NE.AND UP1, UPT, UR17, URZ, UPT ;  /* 0x000000ff1100728c */ /* 0x000fe2000bf25270 */
[----:B------:R-:W-:Y:S02]  /*16e0*/  ISETP.EQ.OR P2, PT, R0, RZ, P3 ;  /* 0x000000ff0000720c */ /* 0x000fe40001f42670 */
[----:B------:R-:W-:Y:S02]  /*16f0*/  CS2R R10, SRZ ;  /* 0x00000000000a7805 */ /* 0x000fe4000001ff00 */
[----:B------:R-:W-:Y:S01]  /*1700*/  PLOP3.LUT P1, PT, P1, PT, PT, 0x8, 0x80 ;  /* 0x000000000080781c */ /* 0x000fe20000f2e170 */
[----:B------:R-:W-:Y:S01]  /*1710*/  IMAD.MOV.U32 R9, RZ, RZ, RZ ;  /* 0x000000ffff097224 */ /* 0x000fe200078e00ff */
[----:B------:R-:W3:Y:S01]  /*1720*/  LDCU UR40, c[0x0][0x370] ;  /* 0x00006e00ff2877ac */ /* 0x000ee20008000800 */
[----:B------:R-:W-:Y:S01]  /*1730*/  IMAD.MOV.U32 R8, RZ, RZ, 0x1 ;  /* 0x00000001ff087424 */ /* 0x000fe200078e00ff */
[----:B------:R-:W4:Y:S01]  /*1740*/  LDCU.64 UR26, c[0x0][0x348] ;  /* 0x00006900ff1a77ac */ /* 0x000f220008000a00 */
[----:B-1----:R-:W-:-:S02]  /*1750*/  UIADD3 UR5, UPT, UPT, UR6, 0x3f, URZ ;  /* 0x0000003f06057890 */ /* 0x002fc4000fffe0ff */
[----:B------:R-:W-:Y:S02]  /*1760*/  USHF.R.U32.HI UR45, URZ, 0x6, UR28 ;  /* 0x00000006ff2d7899 */ /* 0x000fe4000801161c */
[----:B------:R-:W-:Y:S02]  /*1770*/  USHF.R.S32.HI UR4, URZ, 0x1f, UR5 ;  /* 0x0000001fff047899 */ /* 0x000fe40008011405 */
[----:B------:R-:W-:Y:S02]  /*1780*/  UIADD3 UR46, UPT, UPT, UR6, 0x7e, URZ ;  /* 0x0000007e062e7890 */ /* 0x000fe4000fffe0ff */
[----:B------:R-:W-:Y:S02]  /*1790*/  ULEA.HI UR4, UR4, UR5, URZ, 0x6 ;  /* 0x0000000504047291 */ /* 0x000fe4000f8f30ff */
[----:B------:R-:W-:Y:S02]  /*17a0*/  UIADD3 UR5, UPT, UPT, UR6, -0x1, URZ ;  /* 0xffffffff06057890 */ /* 0x000fe4000fffe0ff */
[----:B------:R-:W-:-:S02]  /*17b0*/  USHF.R.S32.HI UR43, URZ, 0x6, UR4 ;  /* 0x00000006ff2b7899 */ /* 0x000fc40008011404 */
[----:B------:R-:W-:Y:S02]  /*17c0*/  UISETP.GE.U32.AND UP2, UPT, UR5, -0x7f, UPT ;  /* 0xffffff810500788c */ /* 0x000fe4000bf46070 */
[----:B------:R-:W-:Y:S02]  /*17d0*/  UISETP.LT.U32.AND UP0, UPT, UR43, 0x4, UPT ;  /* 0x000000042b00788c */ /* 0x000fe4000bf01070 */
[----:B--2---:R-:W-:Y:S02]  /*17e0*/  ULEA UR7, UR8, UR7, 0x18 ;  /* 0x0000000708077291 */ /* 0x004fe4000f8ec0ff */
[----:B------:R-:W-:Y:S02]  /*17f0*/  USEL UR41, UR43, 0x4, UP0 ;  /* 0x000000042b297887 */ /* 0x000fe40008000000 */
[----:B------:R-:W-:Y:S02]  /*1800*/  ULEA UR29, UR28, UR7, 0x1 ;  /* 0x000000071c1d7291 */ /* 0x000fe4000f8e08ff */
[----:B------:R-:W-:-:S02]  /*1810*/  UIADD3 UR21, UPT, UPT, UR41, -0x1, URZ ;  /* 0xffffffff29157890 */ /* 0x000fc4000fffe0ff */
[----:B------:R-:W-:Y:S01]  /*1820*/  @UP2 UIADD3 UR21, UPT, UPT, UR41, URZ, URZ ;  /* 0x000000ff29152290 */ /* 0x000fe2000fffe0ff */
[----:B------:R-:W1:Y:S01]  /*1830*/  LDCU UR39, c[0x0][0x374] ;  /* 0x00006e80ff2777ac */ /* 0x000e620008000800 */
[----:B------:R-:W-:Y:S02]  /*1840*/  USEL UR24, UR48, 0x2, UP1 ;  /* 0x0000000230187887 */ /* 0x000fe40008800000 */
[----:B------:R-:W-:Y:S02]  /*1850*/  UIADD3 UR29, UPT, UPT, UR29, 0x8800, URZ ;  /* 0x000088001d1d7890 */ /* 0x000fe4000fffe0ff */
[----:B------:R-:W-:Y:S02]  /*1860*/  UIADD3 UR44, UPT, UPT, UR43, -UR41, URZ ;  /* 0x800000292b2c7290 */ /* 0x000fe4000fffe0ff */
[----:B------:R-:W-:Y:S01]  /*1870*/  UIADD3 UR21, UPT, UPT, UR21, 0x1, URZ ;  /* 0x0000000115157890 */ /* 0x000fe2000fffe0ff */
[----:B---34-:R-:W-:-:S11]  /*1880*/  UMOV UR5, URZ ;  /* 0x000000ff00057c82 */ /* 0x018fd60008000000 */
.L_x_42:
[----:B------:R-:W2:Y:S02]  /*1890*/  S2UR UR4, SR_CgaCtaId ;  /* 0x00000000000479c3 */ /* 0x000ea40000008800 */
[----:B--2---:R-:W-:-:S09]  /*18a0*/  UISETP.NE.AND UP0, UPT, UR4, URZ, UPT ;  /* 0x000000ff0400728c */ /* 0x004fd2000bf05270 */
[----:B-1----:R-:W-:Y:S05]  /*18b0*/  BRA.U UP0, `(.L_x_23) ;  /* 0x0000000100287547 */ /* 0x002fea000b800000 */
[----:B------:R-:W-:Y:S02]  /*18c0*/  LEA R0, R9, UR7, 0x3 ;  /* 0x0000000709007c11 */ /* 0x000fe4000f8e18ff */
[----:B------:R-:W-:-:S04]  /*18d0*/  SHF.L.U32 R3, R8, 0x1f, RZ ;  /* 0x0000001f08037819 */ /* 0x000fc800000006ff */
[----:B------:R-:W2:Y:S02]  /*18e0*/  SYNCS.PHASECHK.TRANS64.TRYWAIT P0, [R0+URZ+0x100], R3 ;  /* 0x00010003000075a7 */ /* 0x000ea400080011ff */
[----:B--2---:R-:W-:Y:S05]  /*18f0*/  @!P0 BRA `(.L_x_24) ;  /* 0x0000007c00448947 */ /* 0x004fea0003800000 */
.L_x_138:
[----:B------:R3:W-:Y:S01]  /*1900*/  SYNCS.ARRIVE.TRANS64.A1T0 RZ, [R0+URZ+0xf0], RZ ;  /* 0x0000f0ff00ff79a7 */ /* 0x0007e200081000ff */
[----:B------:R-:W-:-:S05]  /*1910*/  VIADD R9, R9, 0x1 ;  /* 0x0000000109097836 */ /* 0x000fca0000000000 */
[----:B------:R-:W-:-:S04]  /*1920*/  ISETP.NE.AND P0, PT, R9, 0x2, PT ;  /* 0x000000020900780c */ /* 0x000fc80003f05270 */
[----:B--2---:R-:W-:Y:S02]  /*1930*/  SEL R3, RZ, 0x1, P0 ;  /* 0x00000001ff037807 */ /* 0x004fe40000000000 */
[----:B------:R-:W-:Y:S02]  /*1940*/  SEL R9, R9, RZ, P0 ;  /* 0x000000ff09097207 */ /* 0x000fe40000000000 */
[----:B------:R-:W-:-:S07]  /*1950*/  LOP3.LUT R8, R8, R3, RZ, 0x3c, !PT ;  /* 0x0000000308087212 */ /* 0x000fce00078e3cff */
.L_x_23:
[----:B------:R-:W-:Y:S01]  /*1960*/  ULEA UR4, UR5, UR7, 0x3 ;  /* 0x0000000705047291 */ /* 0x000fe2000f8e18ff */
[----:B---3--:R-:W-:Y:S01]  /*1970*/  SHF.L.U32 R0, R12, 0x1f, RZ ;  /* 0x0000001f0c007819 */ /* 0x008fe200000006ff */
[----:B------:R-:W-:Y:S02]  /*1980*/  UISETP.GE.U32.AND UP0, UPT, UR46, 0x7f, UPT ;  /* 0x0000007f2e00788c */ /* 0x000fe4000bf06070 */
[----:B------:R-:W-:Y:S02]  /*1990*/  USHF.L.U32 UR11, UR20, 0x8, URZ ;  /* 0x00000008140b7899 */ /* 0x000fe400080006ff */
[----:B------:R-:W-:Y:S01]  /*19a0*/  ULEA UR35, UR16, UR45, 0x6 ;  /* 0x0000002d10237291 */ /* 0x000fe2000f8e30ff */
[----:B------:R-:W-:Y:S02]  /*19b0*/  UMOV UR13, URZ ;  /* 0x000000ff000d7c82 */ /* 0x000fe40008000000 */
[----:B------:R2:W3:Y:S02]  /*19c0*/  SYNCS.PHASECHK.TRANS64.TRYWAIT P0, [UR4+0x20], R0 ;  /* 0x00002000ff0075a7 */ /* 0x0004e40008001104 */
[----:B------:R-:W-:Y:S07]  /*19d0*/  BRA.U !UP0, `(.L_x_25) ;  /* 0x0000000108c07547 */ /* 0x000fee000b800000 */
[----:B------:R-:W-:Y:S01]  /*19e0*/  UMOV UR6, URZ ;  /* 0x000000ff00067c82 */ /* 0x000fe20008000000 */
[----:B------:R-:W-:-:S05]  /*19f0*/  UMOV UR4, UR5 ;  /* 0x0000000500047c82 */ /* 0x000fca0008000000 */
.L_x_31:
[----:B------:R-:W-:Y:S01]  /*1a00*/  ULEA UR33, UR4, UR7, 0x3 ;  /* 0x0000000704217291 */ /* 0x000fe2000f8e18ff */
[----:B---3--:R-:W-:Y:S01]  /*1a10*/  @!P3 MOV R2, 0xa000 ;  /* 0x0000a0000002b802 */ /* 0x008fe20000000f00 */
[----:B-1-3--:R-:W-:Y:S10]  /*1a20*/  @P0 BRA `(.L_x_26) ;  /* 0x00000000000c0947 */ /* 0x00aff40003800000 */
[----:B------:R-:W-:-:S04]  /*1a30*/  SHF.L.U32 R3, R12, 0x1f, RZ ;  /* 0x0000001f0c037819 */ /* 0x000fc800000006ff */
[----:B------:R-:W3:Y:S02]  /*1a40*/  SYNCS.PHASECHK.TRANS64.TRYWAIT P0, [UR33+0x20], R3 ;  /* 0x00002003ff0075a7 */ /* 0x000ee40008001121 */
[----:B---3--:R-:W-:Y:S05]  /*1a50*/  @!P0 BRA `(.L_x_27) ;  /* 0x0000007c00008947 */ /* 0x008fea0003800000 */
.L_x_26:
[----:B------:R3:W-:Y:S01]  /*1a60*/  @!P3 SYNCS.ARRIVE.TRANS64 RZ, [UR33], R2 ;  /* 0x00000002ffffb9a7 */ /* 0x0007e20008000021 */
[----:B------:R-:W-:-:S04]  /*1a70*/  ULOP3.LUT UR5, UR24, 0x2, URZ, 0xfc, !UPT ;  /* 0x0000000218057892 */ /* 0x000fc8000f8efcff */
[----:B------:R-:W-:-:S09]  /*1a80*/  UISETP.NE.AND UP0, UPT, UR5, 0x2, UPT ;  /* 0x000000020500788c */ /* 0x000fd2000bf05270 */
[----:B------:R-:W-:Y:S05]  /*1a90*/  BRA.U UP0, `(.L_x_28) ;  /* 0x0000000100047547 */ /* 0x000fea000b800000 */
[----:B-1----:R-:W-:Y:S05]  /*1aa0*/  BPT.TRAP 0x1 ;  /* 0x000000040000795c */ /* 0x002fea0000300000 */
.L_x_28:
[----:B------:R-:W-:Y:S04]  /*1ab0*/  BSSY.RECONVERGENT B0, `(.L_x_29) ;  /* 0x0000003000007945 */ /* 0x000fe80003800200 */
[----:B------:R-:W-:Y:S05]  /*1ac0*/  @P2 BRA `(.L_x_30) ;  /* 0x0000000000042947 */ /* 0x000fea0003800000 */
[----:B-1----:R-:W-:Y:S05]  /*1ad0*/  BPT.TRAP 0x1 ;  /* 0x000000040000795c */ /* 0x002fea0000300000 */
.L_x_30:
[----:B-1----:R-:W-:Y:S05]  /*1ae0*/  BSYNC.RECONVERGENT B0 ;  /* 0x0000000000007941 */ /* 0x002fea0003800200 */
.L_x_29:
[----:B------:R-:W-:Y:S02]  /*1af0*/  UIADD3 UR5, UPT, UPT, UR4, 0x1, URZ ;  /* 0x0000000104057890 */ /* 0x000fe4000fffe0ff */
[----:B------:R-:W-:Y:S02]  /*1b00*/  UIADD3 UR16, UP1, UPT, UR26, 0x80, URZ ;  /* 0x000000801a107890 */ /* 0x000fe4000ff3e0ff */
[----:B------:R-:W-:Y:S02]  /*1b10*/  UISETP.NE.AND UP0, UPT, UR5, 0x4, UPT ;  /* 0x000000040500788c */ /* 0x000fe4000bf05270 */
[----:B------:R-:W-:Y:S02]  /*1b20*/  USHF.L.U32 UR34, UR6, 0x6, URZ ;  /* 0x0000000606227899 */ /* 0x000fe400080006ff */
[----:B------:R-:W-:Y:S02]  /*1b30*/  USEL UR9, URZ, 0x1, UP0 ;  /* 0x00000001ff097887 */ /* 0x000fe40008000000 */
[----:B------:R-:W-:-:S02]  /*1b40*/  USEL UR5, UR5, URZ, UP0 ;  /* 0x000000ff05057287 */ /* 0x000fc40008000000 */
[----:B------:R-:W-:Y:S02]  /*1b50*/  UIADD3 UR14, UP0, UPT, UR26, 0x180, URZ ;  /* 0x000001801a0e7890 */ /* 0x000fe4000ff1e0ff */
[----:B------:R-:W-:Y:S01]  /*1b60*/  ULEA UR8, UR5, UR7, 0x3 ;  /* 0x0000000705087291 */ /* 0x000fe2000f8e18ff */
[----:B------:R-:W-:Y:S01]  /*1b70*/  LOP3.LUT R12, R12, UR9, RZ, 0x3c, !PT ;  /* 0x000000090c0c7c12 */ /* 0x000fe2000f8e3cff */
[----:B------:R-:W-:Y:S02]  /*1b80*/  ULEA UR9, UR4, UR28, 0xc ;  /* 0x0000001c04097291 */ /* 0x000fe4000f8e60ff */
[----:B------:R-:W-:Y:S01]  /*1b90*/  UIADD3.X UR17, UPT, UPT, URZ, UR27, URZ, UP1, !UPT ;  /* 0x0000001bff117290 */ /* 0x000fe20008ffe4ff */
[----:B--2---:R-:W-:Y:S01]  /*1ba0*/  SHF.L.U32 R0, R12, 0x1f, RZ ;  /* 0x0000001f0c007819 */ /* 0x004fe200000006ff */
[----:B------:R-:W-:Y:S02]  /*1bb0*/  ULEA UR9, UR9, UR7, 0x1 ;  /* 0x0000000709097291 */ /* 0x000fe4000f8e08ff */
[----:B------:R-:W-:Y:S01]  /*1bc0*/  UIADD3.X UR15, UPT, UPT, URZ, UR27, URZ, UP0, !UPT ;  /* 0x0000001bff0f7290 */ /* 0x000fe200087fe4ff */
[----:B------:R4:W1:Y:S01]  /*1bd0*/  SYNCS.PHASECHK.TRANS64.TRYWAIT P0, [UR8+0x20], R0 ;  /* 0x00002000ff0075a7 */ /* 0x0008620008001108 */
[----:B------:R-:W-:-:S02]  /*1be0*/  ULEA UR8, UR4, UR7, 0xf ;  /* 0x0000000704087291 */ /* 0x000fc4000f8e78ff */
[----:B------:R-:W-:Y:S02]  /*1bf0*/  UIADD3 UR32, UPT, UPT, UR9, 0x8800, URZ ;  /* 0x0000880009207890 */ /* 0x000fe4000fffe0ff */
[----:B------:R-:W-:Y:S01]  /*1c00*/  UIADD3 UR8, UPT, UPT, UR8, 0x10800, URZ ;  /* 0x0001080008087890 */ /* 0x000fe2000fffe0ff */
[----:B------:R-:W-:Y:S01]  /*1c10*/  UMOV UR13, 0x30000 ;  /* 0x00030000000d7882 */ /* 0x000fe20000000000 */
[----:B------:R-:W-:Y:S01]  /*1c20*/  UMOV UR18, 0x0 ;  /* 0x0000000000127882 */ /* 0x000fe20000000000 */
[----:B------:R-:W-:Y:S01]  /*1c30*/  UMOV UR19, 0x10000000 ;  /* 0x1000000000137882 */ /* 0x000fe20000000000 */
[----:B------:R-:W-:Y:S01]  /*1c40*/  UMOV UR12, UR36 ;  /* 0x00000024000c7c82 */ /* 0x000fe20008000000 */
[----:B------:R-:W-:Y:S01]  /*1c50*/  UMOV UR9, UR33 ;  /* 0x0000002100097c82 */ /* 0x000fe20008000000 */
[----:B------:R-:W-:Y:S01]  /*1c60*/  UMOV UR10, UR34 ;  /* 0x00000022000a7c82 */ /* 0x000fe20008000000 */
[----:B------:R2:W-:Y:S01]  /*1c70*/  UTMALDG.3D.MULTICAST [UR32], [UR16], UR13, desc[UR18] ;  /* 0x00001220100073b4 */ /* 0x0005e2000801180d */
[----:B------:R-:W-:Y:S01]  /*1c80*/  UIADD3 UR6, UPT, UPT, UR6, 0x1, URZ ;  /* 0x0000000106067890 */ /* 0x000fe2000fffe0ff */
[----:B------:R-:W-:-:S03]  /*1c90*/  UMOV UR4, UR5 ;  /* 0x0000000500047c82 */ /* 0x000fc60008000000 */
[----:B------:R-:W-:Y:S01]  /*1ca0*/  UISETP.NE.AND UP0, UPT, UR6, UR21, UPT ;  /* 0x000000150600728c */ /* 0x000fe2000bf05270 */
[----:B------:R4:W-:Y:S01]  /*1cb0*/  UTMALDG.3D [UR8], [UR14], desc[UR18] ;  /* 0x000012080e0075b4 */ /* 0x0009e20008011000 */
[----:B--2---:R-:W-:-:S07]  /*1cc0*/  UMOV UR13, UR21 ;  /* 0x00000015000d7c82 */ /* 0x004fce0008000000 */
[----:B----4-:R-:W-:Y:S05]  /*1cd0*/  BRA.U UP0, `(.L_x_31) ;  /* 0xfffffffd00487547 */ /* 0x010fea000b83ffff */
.L_x_25:
[----:B------:R-:W-:Y:S01]  /*1ce0*/  ULEA UR4, UR5, UR7, 0x3 ;  /* 0x0000000705047291 */ /* 0x000fe2000f8e18ff */
[----:B--2---:R-:W-:Y:S01]  /*1cf0*/  SHF.L.U32 R0, R12, 0x1f, RZ ;  /* 0x0000001f0c007819 */ /* 0x004fe200000006ff */
[----:B------:R-:W-:Y:S01]  /*1d00*/  @!P1 SYNCS.ARRIVE.TRANS64.A1T0 RZ, [UR7+0x88], RZ ;  /* 0x000088ffffff99a7 */ /* 0x000fe20008100007 */
[----:B------:R-:W-:-:S06]  /*1d10*/  UISETP.GT.AND UP0, UPT, UR43, UR41, UPT ;  /* 0x000000292b00728c */ /* 0x000fcc000bf04270 */
[----:B-1-3--:R1:W2:Y:S03]  /*1d20*/  SYNCS.PHASECHK.TRANS64.TRYWAIT P0, [UR4+0x20], R0 ;  /* 0x00002000ff0075a7 */ /* 0x00a2a60008001104 */
[----:B------:R-:W-:Y:S05]  /*1d30*/  BRA.U !UP0, `(.L_x_32) ;  /* 0x0000000108bc7547 */ /* 0x000fea000b800000 */
[----:B------:R-:W-:Y:S01]  /*1d40*/  UIADD3 UR25, UPT, UPT, UR44, UR13, URZ ;  /* 0x0000000d2c197290 */ /* 0x000fe2000fffe0ff */
[----:B------:R-:W-:-:S11]  /*1d50*/  UMOV UR4, UR5 ;  /* 0x0000000500047c82 */ /* 0x000fd60008000000 */
.L_x_38:
[----:B------:R-:W-:Y:S01]  /*1d60*/  ULEA UR17, UR4, UR7, 0x3 ;  /* 0x0000000704117291 */ /* 0x000fe2000f8e18ff */
[----:B--2---:R-:W-:Y:S01]  /*1d70*/  @!P3 MOV R2, 0xa000 ;  /* 0x0000a0000002b802 */ /* 0x004fe20000000f00 */
[----:B--2-4-:R-:W-:Y:S10]  /*1d80*/  @P0 BRA `(.L_x_33) ;  /* 0x00000000000c0947 */ /* 0x014ff40003800000 */
[----:B------:R-:W-:-:S04]  /*1d90*/  SHF.L.U32 R3, R12, 0x1f, RZ ;  /* 0x0000001f0c037819 */ /* 0x000fc800000006ff */
[----:B------:R-:W2:Y:S02]  /*1da0*/  SYNCS.PHASECHK.TRANS64.TRYWAIT P0, [UR17+0x20], R3 ;  /* 0x00002003ff0075a7 */ /* 0x000ea40008001111 */
[----:B--2---:R-:W-:Y:S05]  /*1db0*/  @!P0 BRA `(.L_x_34) ;  /* 0x0000007800408947 */ /* 0x004fea0003800000 */
.L_x_33:
[----:B------:R2:W-:Y:S01]  /*1dc0*/  @!P3 SYNCS.ARRIVE.TRANS64 RZ, [UR17], R2 ;  /* 0x00000002ffffb9a7 */ /* 0x0005e20008000011 */
[----:B------:R-:W-:-:S04]  /*1dd0*/  ULOP3.LUT UR5, UR24, 0x2, URZ, 0xfc, !UPT ;  /* 0x0000000218057892 */ /* 0x000fc8000f8efcff */
[----:B------:R-:W-:-:S09]  /*1de0*/  UISETP.NE.AND UP0, UPT, UR5, 0x2, UPT ;  /* 0x000000020500788c */ /* 0x000fd2000bf05270 */
[----:B------:R-:W-:Y:S05]  /*1df0*/  BRA.U UP0, `(.L_x_35) ;  /* 0x0000000100047547 */ /* 0x000fea000b800000 */
[----:B------:R-:W-:Y:S05]  /*1e00*/  BPT.TRAP 0x1 ;  /* 0x000000040000795c */ /* 0x000fea0000300000 */
.L_x_35:
[----:B------:R-:W-:Y:S04]  /*1e10*/  BSSY.RECONVERGENT B0, `(.L_x_36) ;  /* 0x0000003000007945 */ /* 0x000fe80003800200 */
[----:B------:R-:W-:Y:S05]  /*1e20*/  @P2 BRA `(.L_x_37) ;  /* 0x0000000000042947 */ /* 0x000fea0003800000 */
[----:B------:R-:W-:Y:S05]  /*1e30*/  BPT.TRAP 0x1 ;  /* 0x000000040000795c */ /* 0x000fea0000300000 */
.L_x_37:
[----:B------:R-:W-:Y:S05]  /*1e40*/  BSYNC.RECONVERGENT B0 ;  /* 0x0000000000007941 */ /* 0x000fea0003800200 */
.L_x_36:
[----:B------:R-:W-:Y:S02]  /*1e50*/  UIADD3 UR5, UPT, UPT, UR4, 0x1, URZ ;  /* 0x0000000104057890 */ /* 0x000fe4000fffe0ff */
[----:B------:R-:W-:Y:S02]  /*1e60*/  UIADD3 UR14, UP1, UPT, UR26, 0x80, URZ ;  /* 0x000000801a0e7890 */ /* 0x000fe4000ff3e0ff */
[----:B------:R-:W-:Y:S02]  /*1e70*/  UISETP.NE.AND UP0, UPT, UR5, 0x4, UPT ;  /* 0x000000040500788c */ /* 0x000fe4000bf05270 */
[----:B------:R-:W-:Y:S02]  /*1e80*/  USHF.L.U32 UR18, UR13, 0x6, URZ ;  /* 0x000000060d127899 */ /* 0x000fe400080006ff */
[----:B------:R-:W-:Y:S02]  /*1e90*/  USEL UR8, URZ, 0x1, UP0 ;  /* 0x00000001ff087887 */ /* 0x000fe40008000000 */
[----:B------:R-:W-:-:S02]  /*1ea0*/  USEL UR5, UR5, URZ, UP0 ;  /* 0x000000ff05057287 */ /* 0x000fc40008000000 */
[----:B------:R-:W-:Y:S02]  /*1eb0*/  UIADD3 UR22, UP0, UPT, UR26, 0x180, URZ ;  /* 0x000001801a167890 */ /* 0x000fe4000ff1e0ff */
[----:B------:R-:W-:Y:S01]  /*1ec0*/  LOP3.LUT R12, R12, UR8, RZ, 0x3c, !PT ;  /* 0x000000080c0c7c12 */ /* 0x000fe2000f8e3cff */
[----:B------:R-:W-:Y:S02]  /*1ed0*/  ULEA UR6, UR5, UR7, 0x3 ;  /* 0x0000000705067291 */ /* 0x000fe4000f8e18ff */
[----:B------:R-:W-:Y:S01]  /*1ee0*/  ULEA UR8, UR4, UR7, 0xf ;  /* 0x0000000704087291 */ /* 0x000fe2000f8e78ff */
[----:B-1----:R-:W-:Y:S01]  /*1ef0*/  SHF.L.U32 R0, R12, 0x1f, RZ ;  /* 0x0000001f0c007819 */ /* 0x002fe200000006ff */
[----:B------:R-:W-:Y:S02]  /*1f00*/  ULEA UR16, UR4, UR29, 0xd ;  /* 0x0000001d04107291 */ /* 0x000fe4000f8e68ff */
[----:B------:R-:W-:Y:S02]  /*1f10*/  UIADD3.X UR15, UPT, UPT, URZ, UR27, URZ, UP1, !UPT ;  /* 0x0000001bff0f7290 */ /* 0x000fe40008ffe4ff */
[----:B------:R-:W-:Y:S01]  /*1f20*/  UIADD3 UR8, UPT, UPT, UR8, 0x10800, URZ ;  /* 0x0001080008087890 */ /* 0x000fe2000fffe0ff */
[----:B------:R3:W4:Y:S01]  /*1f30*/  SYNCS.PHASECHK.TRANS64.TRYWAIT P0, [UR6+0x20], R0 ;  /* 0x00002000ff0075a7 */ /* 0x0007220008001106 */
[----:B------:R-:W-:Y:S01]  /*1f40*/  UIADD3.X UR23, UPT, UPT, URZ, UR27, URZ, UP0, !UPT ;  /* 0x0000001bff177290 */ /* 0x000fe200087fe4ff */
[----:B------:R-:W-:Y:S01]  /*1f50*/  UMOV UR6, 0x30000 ;  /* 0x0003000000067882 */ /* 0x000fe20000000000 */
[----:B------:R-:W-:Y:S01]  /*1f60*/  UMOV UR30, 0x0 ;  /* 0x00000000001e7882 */ /* 0x000fe20000000000 */
[----:B------:R-:W-:Y:S01]  /*1f70*/  UMOV UR31, 0x10000000 ;  /* 0x10000000001f7882 */ /* 0x000fe20000000000 */
[----:B------:R-:W-:Y:S01]  /*1f80*/  UMOV UR19, UR35 ;  /* 0x0000002300137c82 */ /* 0x000fe20008000000 */
[----:B------:R-:W-:Y:S01]  /*1f90*/  UMOV UR20, UR36 ;  /* 0x0000002400147c82 */ /* 0x000fe20008000000 */
[----:B------:R-:W-:Y:S01]  /*1fa0*/  UMOV UR12, UR36 ;  /* 0x00000024000c7c82 */ /* 0x000fe20008000000 */
[----:B------:R-:W-:Y:S01]  /*1fb0*/  UMOV UR9, UR17 ;  /* 0x0000001100097c82 */ /* 0x000fe20008000000 */
[----:B------:R-:W-:Y:S01]  /*1fc0*/  UMOV UR10, UR18 ;  /* 0x00000012000a7c82 */ /* 0x000fe20008000000 */
[----:B------:R3:W-:Y:S01]  /*1fd0*/  UTMALDG.3D.MULTICAST [UR16], [UR14], UR6, desc[UR30] ;  /* 0x00001e100e0073b4 */ /* 0x0007e20008011806 */
[----:B------:R-:W-:Y:S01]  /*1fe0*/  UIADD3 UR13, UPT, UPT, UR13, 0x1, URZ ;  /* 0x000000010d0d7890 */ /* 0x000fe2000fffe0ff */
[----:B------:R-:W-:-:S03]  /*1ff0*/  UMOV UR4, UR5 ;  /* 0x0000000500047c82 */ /* 0x000fc60008000000 */
[----:B------:R-:W-:Y:S01]  /*2000*/  UISETP.NE.AND UP0, UPT, UR13, UR25, UPT ;  /* 0x000000190d00728c */ /* 0x000fe2000bf05270 */
[----:B------:R3:W-:Y:S08]  /*2010*/  UTMALDG.3D [UR8], [UR22], desc[UR30] ;  /* 0x00001e08160075b4 */ /* 0x0007f00008011000 */
[----:B---3--:R-:W-:Y:S05]  /*2020*/  BRA.U UP0, `(.L_x_38) ;  /* 0xfffffffd004c7547 */ /* 0x008fea000b83ffff */
.L_x_32:
[C---:B------:R-:W-:Y:S01]  /*2030*/  LEA R3, R11.reuse, UR7, 0x3 ;  /* 0x000000070b037c11 */ /* 0x040fe2000f8e18ff */
[----:B------:R-:W-:Y:S01]  /*2040*/  NOP ;  /* 0x0000000000007918 */ /* 0x000fe20000000000 */
[----:B-1----:R-:W-:Y:S02]  /*2050*/  SHF.L.U32 R0, R10, 0x1f, RZ ;  /* 0x0000001f0a007819 */ /* 0x002fe400000006ff */
[----:B------:R-:W-:Y:S02]  /*2060*/  LEA R5, R11, UR7, 0x4 ;  /* 0x000000070b057c11 */ /* 0x000fe4000f8e20ff */
[----:B--2-4-:R-:W1:Y:S02]  /*2070*/  SYNCS.PHASECHK.TRANS64.TRYWAIT P0, [R3+URZ+0x90], R0 ;  /* 0x00009000030075a7 */ /* 0x014e6400080011ff */
[----:B-1----:R-:W-:Y:S05]  /*2080*/  @!P0 BRA `(.L_x_39) ;  /* 0x0000007400a48947 */ /* 0x002fea0003800000 */
.L_x_141:
[----:B------:R-:W2:Y:S01]  /*2090*/  LDS.128 R4, [R5+0x120] ;  /* 0x0001200005047984 */ /* 0x000ea20000000c00 */
[----:B------:R-:W-:Y:S01]  /*20a0*/  UISETP.GE.AND UP0, UPT, UR42, 0x1, UPT ;  /* 0x000000012a00788c */ /* 0x000fe2000bf06270 */
[----:B------:R-:W-:Y:S01]  /*20b0*/  @!PT LDS RZ, [RZ] ;  /* 0x00000000fffff984 */ /* 0x000fe20000000800 */
[----:B------:R-:W-:Y:S01]  /*20c0*/  @!PT LDS RZ, [RZ] ;  /* 0x00000000fffff984 */ /* 0x000fe20000000800 */
[----:B------:R-:W-:Y:S01]  /*20d0*/  @!PT LDS RZ, [RZ] ;  /* 0x00000000fffff984 */ /* 0x000fe20000000800 */
[----:B------:R-:W-:Y:S01]  /*20e0*/  @!PT LDS RZ, [RZ] ;  /* 0x00000000fffff984 */ /* 0x000fe20000000800 */
[----:B------:R3:W-:Y:S06]  /*20f0*/  MEMBAR.ALL.CTA ;  /* 0x0000000000007992 */ /* 0x0007ec0000008000 */
[----:B---3--:R-:W3:Y:S01]  /*2100*/  FENCE.VIEW.ASYNC.S ;  /* 0x00000000000073c6 */ /* 0x008ee20000000000 */
[----:B--2---:R-:W-:-:S13]  /*2110*/  LOP3.LUT P0, RZ, R6, 0x1, RZ, 0xc0, !PT ;  /* 0x0000000106ff7812 */ /* 0x004fda000780c0ff */
[----:B---3--:R-:W-:Y:S01]  /*2120*/  VOTEU.ANY UP1, P0 ;  /* 0x0000000000ff7886 */ /* 0x008fe20000020100 */
[----:B------:R-:W-:-:S13]  /*2130*/  PLOP3.LUT P0, PT, PT, PT, UP1, 0x80, 0x8 ;  /* 0x000000000008781c */ /* 0x000fda0003f0f018 */
[----:B-1----:R-:W-:Y:S02]  /*2140*/  @P0 LOP3.LUT R0, R5, 0xffff, RZ, 0xc0, !PT ;  /* 0x0000ffff05000812 */ /* 0x002fe400078ec0ff */
[----:B------:R-:W-:Y:S02]  /*2150*/  @P0 MOV R2, R4 ;  /* 0x0000000400020202 */ /* 0x000fe40000000f00 */
[----:B------:R-:W-:Y:S01]  /*2160*/  @P0 R2UR UR6, R0 ;  /* 0x00000000000602ca */ /* 0x000fe200000e0000 */
[----:B------:R-:W-:Y:S01]  /*2170*/  VIADD R0, R3, 0xa0 ;  /* 0x000000a003007836 */ /* 0x000fe20000000000 */
[----:B------:R-:W-:Y:S02]  /*2180*/  @P0 SHF.R.U32.HI R4, RZ, 0x10, R5 ;  /* 0x00000010ff040819 */ /* 0x000fe40000011605 */
[----:B------:R-:W-:Y:S02]  /*2190*/  @P0 R2UR UR8, R2 ;  /* 0x00000000020802ca */ /* 0x000fe400000e0000 */
[----:B------:R-:W-:-:S02]  /*21a0*/  PRMT R0, RZ, 0x654, R0 ;  /* 0x00000654ff007816 */ /* 0x000fc40000000000 */
[----:B------:R-:W-:Y:S02]  /*21b0*/  @P0 R2UR UR4, R4 ;  /* 0x00000000040402ca */ /* 0x000fe400000e0000 */
[----:B------:R1:W-:Y:S03]  /*21c0*/  SYNCS.ARRIVE.TRANS64.RED.A1T0 RZ, [R0+URZ], RZ ;  /* 0x000000ff00ff79a7 */ /* 0x0003e600081004ff */
[----:B------:R-:W-:-:S04]  /*21d0*/  @UP1 UMOV UR37, UR6 ;  /* 0x0000000600251c82 */ /* 0x000fc80008000000 */
[----:B------:R-:W-:-:S04]  /*21e0*/  @UP1 UMOV UR38, UR8 ;  /* 0x0000000800261c82 */ /* 0x000fc80008000000 */
[----:B------:R-:W-:Y:S01]  /*21f0*/  @UP1 UMOV UR36, UR4 ;  /* 0x0000000400241c82 */ /* 0x000fe20008000000 */
[----:B------:R-:W-:Y:S05]  /*2200*/  BRA.U !UP0, `(.L_x_40) ;  /* 0x0000000108d47547 */ /* 0x000fea000b800000 */
[----:B------:R-:W2:Y:S01]  /*2210*/  LDCU.128 UR12, c[0x0][0xb10] ;  /* 0x00016200ff0c77ac */ /* 0x000ea20008000c00 */
[----:B------:R-:W3:Y:S01]  /*2220*/  LDCU UR25, c[0x0][0xb20] ;  /* 0x00016400ff1977ac */ /* 0x000ee20008000800 */
[----:B------:R-:W4:Y:S01]  /*2230*/  LDCU UR20, c[0x0][0xb0c] ;  /* 0x00016180ff1477ac */ /* 0x000f220008000800 */
[----:B------:R-:W1:Y:S01]  /*2240*/  LDCU.64 UR10, c[0x0][0xb28] ;  /* 0x00016500ff0a77ac */ /* 0x000e620008000a00 */
[----:B------:R-:W-:Y:S02]  /*2250*/  UISETP.NE.AND UP3, UPT, UR42, 0x1, UPT ;  /* 0x000000012a00788c */ /* 0x000fe4000bf65270 */
[----:B--2---:R-:W-:Y:S02]  /*2260*/  UIMAD.WIDE.U32 UR16, UR39, UR15, URZ ;  /* 0x0000000f271072a5 */ /* 0x004fe4000f8e00ff */
[----:B------:R-:W-:Y:S02]  /*2270*/  UIMAD.WIDE.U32 UR8, UR40, UR12, URZ ;  /* 0x0000000c280872a5 */ /* 0x000fe4000f8e00ff */
[----:B------:R-:W-:-:S02]  /*2280*/  UISETP.NE.AND UP0, UPT, UR14, 0x1, UPT ;  /* 0x000000010e00788c */ /* 0x000fc4000bf05270 */
[----:B------:R-:W-:Y:S01]  /*2290*/  UIMAD.WIDE.U32 UR22, UR37, UR15, URZ ;  /* 0x0000000f251672a5 */ /* 0x000fe2000f8e00ff */
[----:B------:R-:W-:Y:S02]  /*22a0*/  UMOV UR16, UR17 ;  /* 0x0000001100107c82 */ /* 0x000fe40008000000 */
[----:B------:R-:W-:Y:S01]  /*22b0*/  UMOV UR8, UR9 ;  /* 0x0000000900087c82 */ /* 0x000fe20008000000 */
[----:B---3--:R-:W-:Y:S02]  /*22c0*/  USHF.R.U32.HI UR16, URZ, UR25, UR16 ;  /* 0x00000019ff107299 */ /* 0x008fe40008011610 */
[----:B----4-:R-:W-:Y:S02]  /*22d0*/  UISETP.NE.AND UP2, UPT, UR20, 0x1, UPT ;  /* 0x000000011400788c */ /* 0x010fe4000bf45270 */
[----:B------:R-:W-:Y:S02]  /*22e0*/  USHF.R.U32.HI UR8, URZ, UR13, UR8 ;  /* 0x0000000dff087299 */ /* 0x000fe40008011608 */
[----:B------:R-:W-:-:S02]  /*22f0*/  USEL UR6, UR39, UR16, !UP0 ;  /* 0x0000001027067287 */ /* 0x000fc4000c000000 */
[----:B------:R-:W-:Y:S02]  /*2300*/  USEL UR8, UR40, UR8, !UP2 ;  /* 0x0000000828087287 */ /* 0x000fe4000d000000 */
[----:B-1----:R-:W-:Y:S01]  /*2310*/  UIMAD.WIDE.U32 UR16, UR6, UR10, URZ ;  /* 0x0000000a061072a5 */ /* 0x002fe2000f8e00ff */
[----:B------:R-:W-:Y:S01]  /*2320*/  UMOV UR4, UR23 ;  /* 0x0000001700047c82 */ /* 0x000fe20008000000 */
[----:B------:R-:W-:Y:S02]  /*2330*/  UIMAD.WIDE.U32 UR18, UR38, UR12, URZ ;  /* 0x0000000c261272a5 */ /* 0x000fe4000f8e00ff */
[----:B------:R-:W-:-:S03]  /*2340*/  UIMAD.WIDE.U32 UR22, UR8, UR10, URZ ;  /* 0x0000000a081672a5 */ /* 0x000fc6000f8e00ff */
[----:B------:R-:W-:Y:S01]  /*2350*/  UMOV UR16, UR17 ;  /* 0x0000001100107c82 */ /* 0x000fe20008000000 */
[----:B------:R-:W-:Y:S02]  /*2360*/  USHF.R.U32.HI UR4, URZ, UR25, UR4 ;  /* 0x00000019ff047299 */ /* 0x000fe40008011604 */
[----:B------:R-:W-:Y:S01]  /*2370*/  @UP3 USHF.R.U32.HI UR6, URZ, UR11, UR16 ;  /* 0x0000000bff063299 */ /* 0x000fe20008011610 */
[----:B------:R-:W-:Y:S01]  /*2380*/  UMOV UR18, UR19 ;  /* 0x0000001300127c82 */ /* 0x000fe20008000000 */
[----:B------:R-:W-:Y:S01]  /*2390*/  UMOV UR22, UR23 ;  /* 0x0000001700167c82 */ /* 0x000fe20008000000 */
[----:B------:R-:W-:Y:S02]  /*23a0*/  USHF.R.U32.HI UR13, URZ, UR13, UR18 ;  /* 0x0000000dff0d7299 */ /* 0x000fe40008011612 */
[----:B------:R-:W-:Y:S02]  /*23b0*/  USEL UR4, UR37, UR4, !UP0 ;  /* 0x0000000425047287 */ /* 0x000fe4000c000000 */
[----:B------:R-:W-:-:S02]  /*23c0*/  @UP3 USHF.R.U32.HI UR8, URZ, UR11, UR22 ;  /* 0x0000000bff083299 */ /* 0x000fc40008011616 */
[----:B------:R-:W-:Y:S02]  /*23d0*/  UIMAD UR9, UR42, UR6, URZ ;  /* 0x000000062a0972a4 */ /* 0x000fe4000f8e02ff */
[----:B------:R-:W-:Y:S02]  /*23e0*/  USEL UR6, UR38, UR13, !UP2 ;  /* 0x0000000d26067287 */ /* 0x000fe4000d000000 */
[----:B------:R-:W-:Y:S02]  /*23f0*/  UIMAD UR12, UR42, UR8, URZ ;  /* 0x000000082a0c72a4 */ /* 0x000fe4000f8e02ff */
[----:B------:R-:W-:Y:S02]  /*2400*/  UISETP.GE.AND UP0, UPT, UR4, UR9, UPT ;  /* 0x000000090400728c */ /* 0x000fe4000bf06270 */
[----:B------:R-:W-:Y:S02]  /*2410*/  UIMAD.WIDE.U32 UR16, UR4, UR10, URZ ;  /* 0x0000000a041072a5 */ /* 0x000fe4000f8e00ff */
[----:B------:R-:W-:-:S02]  /*2420*/  UISETP.GE.OR UP0, UPT, UR6, UR12, UP0 ;  /* 0x0000000c0600728c */ /* 0x000fc40008706670 */
        /* <DEDUP_REMOVED lines=19> */
.L_x_40:
[----:B------:R-:W2:Y:S02]  /*2560*/  LDCU UR4, c[0x0][0xb30] ;  /* 0x00016600ff0477ac */ /* 0x000ea40008000800 */
[----:B--2---:R-:W-:-:S09]  /*2570*/  UISETP.NE.AND UP0, UPT, UR4, 0x1, UPT ;  /* 0x000000010400788c */ /* 0x004fd2000bf05270 */
[----:B------:R-:W-:Y:S05]  /*2580*/  BRA.U UP0, `(.L_x_41) ;  /* 0x0000000100447547 */ /* 0x000fea000b800000 */
[----:B------:R-:W2:Y:S01]  /*2590*/  LDCU.128 UR12, c[0x0][0xb10] ;  /* 0x00016200ff0c77ac */ /* 0x000ea20008000c00 */
[----:B------:R-:W3:Y:S01]  /*25a0*/  LDCU UR16, c[0x0][0xb0c] ;  /* 0x00016180ff1077ac */ /* 0x000ee20008000800 */
[----:B------:R-:W4:Y:S01]  /*25b0*/  LDCU UR17, c[0x0][0xb20] ;  /* 0x00016400ff1177ac */ /* 0x000f220008000800 */
[----:B--2---:R-:W-:Y:S02]  /*25c0*/  UIMAD.WIDE.U32 UR10, UR38, UR12, URZ ;  /* 0x0000000c260a72a5 */ /* 0x004fe4000f8e00ff */
[----:B------:R-:W-:Y:S02]  /*25d0*/  UIMAD.WIDE.U32 UR8, UR37, UR15, URZ ;  /* 0x0000000f250872a5 */ /* 0x000fe4000f8e00ff */
[----:B---3--:R-:W-:Y:S02]  /*25e0*/  UISETP.NE.AND UP2, UPT, UR16, 0x1, UPT ;  /* 0x000000011000788c */ /* 0x008fe4000bf45270 */
[----:B------:R-:W-:Y:S01]  /*25f0*/  UISETP.NE.AND UP0, UPT, UR14, 0x1, UPT ;  /* 0x000000010e00788c */ /* 0x000fe2000bf05270 */
[----:B------:R-:W-:-:S02]  /*2600*/  UMOV UR6, UR11 ;  /* 0x0000000b00067c82 */ /* 0x000fc40008000000 */
[----:B------:R-:W-:Y:S01]  /*2610*/  UMOV UR4, UR9 ;  /* 0x0000000900047c82 */ /* 0x000fe20008000000 */
[----:B------:R-:W-:Y:S02]  /*2620*/  USHF.R.U32.HI UR6, URZ, UR13, UR6 ;  /* 0x0000000dff067299 */ /* 0x000fe40008011606 */
[----:B----4-:R-:W-:Y:S02]  /*2630*/  USHF.R.U32.HI UR4, URZ, UR17, UR4 ;  /* 0x00000011ff047299 */ /* 0x010fe40008011604 */
[----:B------:R-:W-:Y:S02]  /*2640*/  USEL UR6, UR38, UR6, !UP2 ;  /* 0x0000000626067287 */ /* 0x000fe4000d000000 */
[----:B------:R-:W-:-:S04]  /*2650*/  USEL UR4, UR37, UR4, !UP0 ;  /* 0x0000000425047287 */ /* 0x000fc8000c000000 */
[----:B------:R-:W-:Y:S02]  /*2660*/  UIADD3 UR8, UPT, UPT, UR6, -UR4, URZ ;  /* 0x8000000406087290 */ /* 0x000fe4000fffe0ff */
[----:B------:R-:W-:Y:S02]  /*2670*/  UIADD3 UR4, UPT, UPT, -UR6, UR4, URZ ;  /* 0x0000000406047290 */ /* 0x000fe4000fffe1ff */
[----:B------:R-:W-:Y:S02]  /*2680*/  UIMAD UR37, UR8, UR14, UR37 ;  /* 0x0000000e082572a4 */ /* 0x000fe4000f8e0225 */
[----:B------:R-:W-:-:S12]  /*2690*/  UIMAD UR38, UR4, UR16, UR38 ;  /* 0x00000010042672a4 */ /* 0x000fd8000f8e0226 */
.L_x_41:
[----:B------:R-:W-:Y:S01]  /*26a0*/  VIADD R11, R11, 0x1 ;  /* 0x000000010b0b7836 */ /* 0x000fe20000000000 */
[----:B------:R-:W-:Y:S02]  /*26b0*/  R2UR UR6, R84 ;  /* 0x00000000540672ca */ /* 0x000fe400000e0000 */
[----:B------:R-:W-:Y:S02]  /*26c0*/  R2UR UR4, R83 ;  /* 0x00000000530472ca */ /* 0x000fe400000e0000 */
[C---:B------:R-:W-:Y:S02]  /*26d0*/  ISETP.NE.AND P0, PT, R11.reuse, 0x2, PT ;  /* 0x000000020b00780c */ /* 0x040fe40003f05270 */
[----:B------:R-:W-:Y:S02]  /*26e0*/  PLOP3.LUT P1, PT, PT, PT, PT, 0x80, 0x8 ;  /* 0x000000000008781c */ /* 0x000fe40003f2f070 */
[----:B------:R-:W-:Y:S02]  /*26f0*/  SEL R3, RZ, 0x1, P0 ;  /* 0x00000001ff037807 */ /* 0x000fe40000000000 */
[----:B------:R-:W-:-:S02]  /*2700*/  SEL R11, R11, RZ, P0 ;  /* 0x000000ff0b0b7207 */ /* 0x000fc40000000000 */
[----:B------:R-:W-:Y:S01]  /*2710*/  LOP3.LUT R10, R10, R3, RZ, 0x3c, !PT ;  /* 0x000000030a0a7212 */ /* 0x000fe200078e3cff */
[----:B------:R-:W-:Y:S02]  /*2720*/  UIADD3 UR16, UPT, UPT, UR38, UR6, URZ ;  /* 0x0000000626107290 */ /* 0x000fe4000fffe0ff */
[----:B------:R-:W-:Y:S01]  /*2730*/  UIADD3 UR20, UPT, UPT, UR37, UR4, URZ ;  /* 0x0000000425147290 */ /* 0x000fe2000fffe0ff */
[----:B------:R-:W-:Y:S11]  /*2740*/  BRA.U UP1, `(.L_x_42) ;  /* 0xfffffff101507547 */ /* 0x000ff6000b83ffff */
[----:B------:R-:W-:Y:S01]  /*2750*/  UIADD3 UR7, UPT, UPT, UR7, 0x20, URZ ;  /* 0x0000002007077890 */ /* 0x000fe2000fffe0ff */
[----:B------:R-:W-:-:S03]  /*2760*/  SHF.L.U32 R3, R12, 0x1f, RZ ;  /* 0x0000001f0c037819 */ /* 0x000fc600000006ff */
[----:B------:R-:W-:-:S09]  /*2770*/  ULEA UR4, UR5, UR7, 0x3 ;  /* 0x0000000705047291 */ /* 0x000fd2000f8e18ff */
[----:B------:R-:W2:Y:S02]  /*2780*/  SYNCS.PHASECHK.TRANS64.TRYWAIT P0, [UR4], R3 ;  /* 0x00000003ff0075a7 */ /* 0x000ea40008001104 */
[----:B--2---:R-:W-:Y:S05]  /*2790*/  @!P0 BRA `(.L_x_43) ;  /* 0x0000006c00f48947 */ /* 0x004fea0003800000 */
.L_x_143:
[----:B------:R-:W-:-:S04]  /*27a0*/  UIADD3 UR4, UPT, UPT, UR5, 0x1, URZ ;  /* 0x0000000105047890 */ /* 0x000fc8000fffe0ff */
[----:B------:R-:W-:-:S04]  /*27b0*/  UISETP.NE.AND UP0, UPT, UR4, 0x4, UPT ;  /* 0x000000040400788c */ /* 0x000fc8000bf05270 */
[----:B------:R-:W-:Y:S02]  /*27c0*/  USEL UR6, URZ, 0x1, UP0 ;  /* 0x00000001ff067887 */ /* 0x000fe40008000000 */
[----:B------:R-:W-:-:S04]  /*27d0*/  USEL UR4, UR4, URZ, UP0 ;  /* 0x000000ff04047287 */ /* 0x000fc80008000000 */
[----:B------:R-:W-:Y:S01]  /*27e0*/  ULEA UR5, UR4, UR7, 0x3 ;  /* 0x0000000704057291 */ /* 0x000fe2000f8e18ff */
[----:B------:R-:W-:-:S04]  /*27f0*/  LOP3.LUT R2, R12, UR6, RZ, 0x3c, !PT ;  /* 0x000000060c027c12 */ /* 0x000fc8000f8e3cff */
[----:B-1----:R-:W-:-:S04]  /*2800*/  SHF.L.U32 R3, R2, 0x1f, RZ ;  /* 0x0000001f02037819 */ /* 0x002fc800000006ff */
[----:B------:R-:W1:Y:S02]  /*2810*/  SYNCS.PHASECHK.TRANS64.TRYWAIT P0, [UR5], R3 ;  /* 0x00000003ff0075a7 */ /* 0x000e640008001105 */
[----:B-1----:R-:W-:Y:S05]  /*2820*/  @!P0 BRA `(.L_x_44) ;  /* 0x0000006c00e88947 */ /* 0x002fea0003800000 */
.L_x_145:
        /* <DEDUP_REMOVED lines=9> */
.L_x_147:
[----:B------:R-:W-:-:S04]  /*28c0*/  UIADD3 UR4, UPT, UPT, UR4, 0x1, URZ ;  /* 0x0000000104047890 */ /* 0x000fc8000fffe0ff */
[----:B------:R-:W-:-:S04]  /*28d0*/  UISETP.NE.AND UP0, UPT, UR4, 0x4, UPT ;  /* 0x000000040400788c */ /* 0x000fc8000bf05270 */
[----:B------:R-:W-:Y:S02]  /*28e0*/  USEL UR5, URZ, 0x1, UP0 ;  /* 0x00000001ff057887 */ /* 0x000fe40008000000 */
[----:B------:R-:W-:-:S04]  /*28f0*/  USEL UR4, UR4, URZ, UP0 ;  /* 0x000000ff04047287 */ /* 0x000fc80008000000 */
[----:B------:R-:W-:Y:S01]  /*2900*/  ULEA UR4, UR4, UR7, 0x3 ;  /* 0x0000000704047291 */ /* 0x000fe2000f8e18ff */
[----:B-1----:R-:W-:-:S04]  /*2910*/  LOP3.LUT R3, R2, UR5, RZ, 0x3c, !PT ;  /* 0x0000000502037c12 */ /* 0x002fc8000f8e3cff */
[----:B------:R-:W-:Y:S01]  /*2920*/  SHF.L.U32 R3, R3, 0x1f, RZ ;  /* 0x0000001f03037819 */ /* 0x000fe200000006ff */
[----:B------:R-:W-:-:S07]  /*2930*/  IMAD.U32 R0, RZ, RZ, UR4 ;  /* 0x00000004ff007e24 */ /* 0x000fce000f8e00ff */
.L_x_46:
[----:B-1----:R1:W2:Y:S02]  /*2940*/  SYNCS.PHASECHK.TRANS64.TRYWAIT P0, [R0+URZ], R3 ;  /* 0x00000003000075a7 */ /* 0x0022a400080011ff */
[----:B--2---:R-:W-:Y:S05]  /*2950*/  @!P0 NANOSLEEP.SYNCS 0x989680 ;  /* 0x009896800000895d */ /* 0x004fea0003900000 */
[----:B------:R-:W2:Y:S02]  /*2960*/  @!P0 SYNCS.PHASECHK.TRANS64 P0, [R0+URZ], R3 ;  /* 0x00000003000085a7 */ /* 0x000ea400080010ff */
[----:B--2---:R-:W-:Y:S05]  /*2970*/  @P0 EXIT ;  /* 0x000000000000094d */ /* 0x004fea0003800000 */
[----:B------:R-:W-:Y:S05]  /*2980*/  BRA `(.L_x_46) ;  /* 0xfffffffc00ec7947 */ /* 0x000fea000383ffff */
.L_x_22:
[----:B------:R-:W1:Y:S02]  /*2990*/  S2UR UR4, SR_CgaCtaId ;  /* 0x00000000000479c3 */ /* 0x000e640000008800 */
[----:B-1----:R-:W-:-:S04]  /*29a0*/  UISETP.NE.AND UP0, UPT, UR4, URZ, UPT ;  /* 0x000000ff0400728c */ /* 0x002fc8000bf05270 */
[----:B------:R-:W-:-:S09]  /*29b0*/  UISETP.NE.OR UP0, UPT, UR17, 0x1, UP0 ;  /* 0x000000011100788c */ /* 0x000fd20008705670 */
[----:B------:R-:W-:Y:S05]  /*29c0*/  BRA.U UP0, `(.L_x_47) ;  /* 0x00000005004c7547 */ /* 0x000fea000b800000 */
[----:B------:R-:W1:Y:S01]  /*29d0*/  S2UR UR5, SR_CgaCtaId ;  /* 0x00000000000579c3 */ /* 0x000e620000008800 */
[----:B------:R-:W-:Y:S01]  /*29e0*/  UMOV UR4, 0x400 ;  /* 0x0000040000047882 */ /* 0x000fe20000000000 */
[----:B------:R-:W-:Y:S01]  /*29f0*/  ISETP.GE.U32.AND P2, PT, R0, 0x2, PT ;  /* 0x000000020000780c */ /* 0x000fe20003f46070 */
[----:B------:R-:W-:Y:S01]  /*2a00*/  IMAD.MOV.U32 R12, RZ, RZ, 0x1 ;  /* 0x00000001ff0c7424 */ /* 0x000fe200078e00ff */
[----:B------:R-:W-:Y:S02]  /*2a10*/  CS2R R10, SRZ ;  /* 0x00000000000a7805 */ /* 0x000fe4000001ff00 */
[----:B------:R-:W-:Y:S01]  /*2a20*/  CS2R R8, SRZ ;  /* 0x0000000000087805 */ /* 0x000fe2000001ff00 */
[----:B-1----:R-:W-:-:S03]  /*2a30*/  ULEA UR6, UR5, UR4, 0x18 ;  /* 0x0000000405067291 */ /* 0x002fc6000f8ec0ff */
[----:B------:R-:W-:-:S09]  /*2a40*/  UMOV UR5, URZ ;  /* 0x000000ff00057c82 */ /* 0x000fd20008000000 */
.L_x_51:
[----:B------:R-:W-:Y:S02]  /*2a50*/  LEA R2, R8, UR6, 0x3 ;  /* 0x0000000608027c11 */ /* 0x000fe4000f8e18ff */
[----:B------:R-:W-:-:S03]  /*2a60*/  SHF.L.U32 R5, R9, 0x1f, RZ ;  /* 0x0000001f09057819 */ /* 0x000fc600000006ff */
[----:B------:R-:W-:Y:S01]  /*2a70*/  VIADD R4, R2, 0x100 ;  /* 0x0000010002047836 */ /* 0x000fe20000000000 */
[----:B------:R-:W1:Y:S02]  /*2a80*/  SYNCS.PHASECHK.TRANS64.TRYWAIT P0, [R2+URZ+0xf0], R5 ;  /* 0x0000f005020075a7 */ /* 0x000e6400080011ff */
[----:B-1----:R-:W-:Y:S05]  /*2a90*/  @!P0 BRA `(.L_x_48) ;  /* 0x0000006c007c8947 */ /* 0x002fea0003800000 */
.L_x_148:
[----:B------:R-:W-:Y:S01]  /*2aa0*/  ULEA UR4, UR5, UR6, 0x3 ;  /* 0x0000000605047291 */ /* 0x000fe2000f8e18ff */
[----:B------:R-:W-:Y:S02]  /*2ab0*/  PRMT R4, RZ, 0x654, R4 ;  /* 0x00000654ff047816 */ /* 0x000fe40000000004 */
[----:B-1----:R-:W-:Y:S01]  /*2ac0*/  SHF.L.U32 R5, R12, 0x1f, RZ ;  /* 0x0000001f0c057819 */ /* 0x002fe200000006ff */
[----:B------:R-:W-:Y:S01]  /*2ad0*/  UIADD3 UR7, UPT, UPT, UR4, 0x90, URZ ;  /* 0x0000009004077890 */ /* 0x000fe2000fffe0ff */
[----:B------:R1:W-:Y:S05]  /*2ae0*/  SYNCS.ARRIVE.TRANS64.RED.A1T0 RZ, [R4+URZ], RZ ;  /* 0x000000ff04ff79a7 */ /* 0x0003ea00081004ff */
[----:B------:R-:W-:Y:S01]  /*2af0*/  IMAD.U32 R7, RZ, RZ, UR7 ;  /* 0x00000007ff077e24 */ /* 0x000fe2000f8e00ff */
[----:B------:R-:W2:Y:S04]  /*2b00*/  SYNCS.PHASECHK.TRANS64.TRYWAIT P0, [UR4+0xa0], R5 ;  /* 0x0000a005ff0075a7 */ /* 0x000ea80008001104 */
[----:B------:R-:W-:Y:S01]  /*2b10*/  PRMT R6, R0, 0x654, R7 ;  /* 0x0000065400067816 */ /* 0x000fe20000000007 */
[----:B-1----:R-:W-:Y:S01]  /*2b20*/  @!P2 IMAD.MOV.U32 R4, RZ, RZ, 0x10 ;  /* 0x00000010ff04a424 */ /* 0x002fe200078e00ff */
[----:B--2---:R-:W-:Y:S06]  /*2b30*/  @!P0 BRA `(.L_x_49) ;  /* 0x0000006c00688947 */ /* 0x004fec0003800000 */
.L_x_150:
[----:B------:R-:W-:Y:S01]  /*2b40*/  ULEA UR8, UR5, UR6, 0x4 ;  /* 0x0000000605087291 */ /* 0x000fe2000f8e20ff */
[----:B------:R-:W-:Y:S01]  /*2b50*/  SEL R3, R6, R3, !P2 ;  /* 0x0000000306037207 */ /* 0x000fe20005000000 */
[----:B------:R-:W-:Y:S01]  /*2b60*/  UIADD3 UR9, UPT, UPT, UR4, 0x90, URZ ;  /* 0x0000009004097890 */ /* 0x000fe2000fffe0ff */
[----:B-1----:R-:W-:Y:S01]  /*2b70*/  LEA R2, R11, UR6, 0x3 ;  /* 0x000000060b027c11 */ /* 0x002fe2000f8e18ff */
[----:B------:R-:W-:Y:S01]  /*2b80*/  UIADD3 UR8, UPT, UPT, UR8, 0x120, URZ ;  /* 0x0000012008087890 */ /* 0x000fe2000fffe0ff */
[----:B------:R-:W-:Y:S01]  /*2b90*/  SHF.L.U32 R5, R10, 0x1f, RZ ;  /* 0x0000001f0a057819 */ /* 0x000fe200000006ff */
[----:B------:R1:W-:Y:S01]  /*2ba0*/  @!P2 SYNCS.ARRIVE.TRANS64.RED RZ, [R3+URZ], R4 ;  /* 0x0000000403ffa9a7 */ /* 0x0003e200080004ff */
[----:B------:R-:W-:Y:S01]  /*2bb0*/  UIADD3 UR4, UPT, UPT, UR5, 0x1, URZ ;  /* 0x0000000105047890 */ /* 0x000fe2000fffe0ff */
[----:B------:R-:W-:-:S03]  /*2bc0*/  VIADD R8, R8, 0x1 ;  /* 0x0000000108087836 */ /* 0x000fc60000000000 */
[----:B------:R-:W-:Y:S02]  /*2bd0*/  UISETP.NE.AND UP0, UPT, UR4, 0x2, UPT ;  /* 0x000000020400788c */ /* 0x000fe4000bf05270 */
[----:B------:R-:W-:Y:S06]  /*2be0*/  UGETNEXTWORKID.BROADCAST [UR8], [UR9] ;  /* 0x00000000080073ca */ /* 0x000fec0008000100 */
[----:B------:R-:W-:Y:S01]  /*2bf0*/  USEL UR7, URZ, 0x1, UP0 ;  /* 0x00000001ff077887 */ /* 0x000fe20008000000 */
[----:B------:R-:W-:Y:S01]  /*2c00*/  ISETP.NE.AND P0, PT, R8, 0x2, PT ;  /* 0x000000020800780c */ /* 0x000fe20003f05270 */
[----:B------:R-:W-:Y:S01]  /*2c10*/  USEL UR5, UR4, URZ, UP0 ;  /* 0x000000ff04057287 */ /* 0x000fe20008000000 */
[----:B------:R-:W2:Y:S03]  /*2c20*/  SYNCS.PHASECHK.TRANS64.TRYWAIT P1, [R2+URZ+0x90], R5 ;  /* 0x00009005020075a7 */ /* 0x000ea600080211ff */
[----:B------:R-:W-:Y:S01]  /*2c30*/  LOP3.LUT R12, R12, UR7, RZ, 0x3c, !PT ;  /* 0x000000070c0c7c12 */ /* 0x000fe2000f8e3cff */
[----:B-12---:R-:W-:Y:S07]  /*2c40*/  @!P1 BRA `(.L_x_50) ;  /* 0x0000006c003c9947 */ /* 0x006fee0003800000 */
.L_x_151:
[C---:B------:R-:W-:Y:S01]  /*2c50*/  LEA R4, R11.reuse, UR6, 0x4 ;  /* 0x000000060b047c11 */ /* 0x040fe2000f8e20ff */
[----:B-1----:R-:W-:Y:S01]  /*2c60*/  VIADD R2, R2, 0xa0 ;  /* 0x000000a002027836 */ /* 0x002fe20000000000 */
[----:B------:R-:W-:Y:S01]  /*2c70*/  SEL R8, R8, RZ, P0 ;  /* 0x000000ff08087207 */ /* 0x000fe20000000000 */
[----:B------:R-:W-:-:S03]  /*2c80*/  VIADD R11, R11, 0x1 ;  /* 0x000000010b0b7836 */ /* 0x000fc60000000000 */
[----:B------:R-:W1:Y:S01]  /*2c90*/  LDS.128 R4, [R4+0x120] ;  /* 0x0001200004047984 */ /* 0x000e620000000c00 */
[----:B------:R-:W-:Y:S02]  /*2ca0*/  PRMT R2, RZ, 0x654, R2 ;  /* 0x00000654ff027816 */ /* 0x000fe40000000002 */
[C---:B------:R-:W-:Y:S01]  /*2cb0*/  ISETP.NE.AND P1, PT, R11.reuse, 0x2, PT ;  /* 0x000000020b00780c */ /* 0x040fe20003f25270 */
[----:B------:R-:W-:Y:S01]  /*2cc0*/  @!PT LDS RZ, [RZ] ;  /* 0x00000000fffff984 */ /* 0x000fe20000000800 */
[----:B------:R-:W-:Y:S01]  /*2cd0*/  @!PT LDS RZ, [RZ] ;  /* 0x00000000fffff984 */ /* 0x000fe20000000800 */
[----:B------:R-:W-:Y:S01]  /*2ce0*/  @!PT LDS RZ, [RZ] ;  /* 0x00000000fffff984 */ /* 0x000fe20000000800 */
[----:B------:R-:W-:Y:S01]  /*2cf0*/  @!PT LDS RZ, [RZ] ;  /* 0x00000000fffff984 */ /* 0x000fe20000000800 */
[----:B------:R2:W-:Y:S06]  /*2d00*/  MEMBAR.ALL.CTA ;  /* 0x0000000000007992 */ /* 0x0005ec0000008000 */
[----:B--2---:R-:W2:Y:S01]  /*2d10*/  FENCE.VIEW.ASYNC.S ;  /* 0x00000000000073c6 */ /* 0x004ea20000000000 */
[----:B------:R-:W-:Y:S01]  /*2d20*/  SEL R11, R11, RZ, P1 ;  /* 0x000000ff0b0b7207 */ /* 0x000fe20000800000 */
[----:B--2---:R2:W-:Y:S01]  /*2d30*/  SYNCS.ARRIVE.TRANS64.RED.A1T0 RZ, [R2+URZ], RZ ;  /* 0x000000ff02ff79a7 */ /* 0x0045e200081004ff */
[----:B-1----:R-:W-:-:S02]  /*2d40*/  LOP3.LUT P3, RZ, R6, 0x1, RZ, 0xc0, !PT ;  /* 0x0000000106ff7812 */ /* 0x002fc4000786c0ff */
[----:B------:R-:W-:-:S04]  /*2d50*/  SEL R5, RZ, 0x1, P1 ;  /* 0x00000001ff057807 */ /* 0x000fc80000800000 */
[----:B------:R-:W-:Y:S02]  /*2d60*/  LOP3.LUT R10, R10, R5, RZ, 0x3c, !PT ;  /* 0x000000050a0a7212 */ /* 0x000fe400078e3cff */
[----:B--2---:R-:W-:-:S04]  /*2d70*/  SEL R2, RZ, 0x1, P0 ;  /* 0x00000001ff027807 */ /* 0x004fc80000000000 */
[----:B------:R-:W-:Y:S01]  /*2d80*/  LOP3.LUT R9, R9, R2, RZ, 0x3c, !PT ;  /* 0x0000000209097212 */ /* 0x000fe200078e3cff */
[----:B------:R-:W-:Y:S06]  /*2d90*/  @P3 BRA `(.L_x_51) ;  /* 0xfffffffc002c3947 */ /* 0x000fec000383ffff */
[----:B------:R-:W-:Y:S01]  /*2da0*/  ULEA UR4, UR5, UR6, 0x3 ;  /* 0x0000000605047291 */ /* 0x000fe2000f8e18ff */
[----:B------:R-:W-:-:S08]  /*2db0*/  SHF.L.U32 R3, R12, 0x1f, RZ ;  /* 0x0000001f0c037819 */ /* 0x000fd000000006ff */
[----:B------:R-:W1:Y:S02]  /*2dc0*/  SYNCS.PHASECHK.TRANS64 P0, [UR4+0xa0], R3 ;  /* 0x0000a003ff0075a7 */ /* 0x000e640008001004 */
[----:B-1----:R-:W-:Y:S05]  /*2dd0*/  @P0 BRA `(.L_x_52) ;  /* 0x0000000000080947 */ /* 0x002fea0003800000 */
[----:B------:R-:W1:Y:S02]  /*2de0*/  SYNCS.PHASECHK.TRANS64.TRYWAIT P0, [UR4+0xa0], R3 ;  /* 0x0000a003ff0075a7 */ /* 0x000e640008001104 */
[----:B-1----:R-:W-:Y:S05]  /*2df0*/  @!P0 BRA `(.L_x_53) ;  /* 0x0000006800e48947 */ /* 0x002fea0003800000 */
.L_x_52:
[----:B------:R-:W-:-:S04]  /*2e00*/  UIADD3 UR7, UPT, UPT, UR5, 0x1, URZ ;  /* 0x0000000105077890 */ /* 0x000fc8000fffe0ff */
[----:B------:R-:W-:-:S04]  /*2e10*/  UISETP.NE.AND UP0, UPT, UR7, 0x2, UPT ;  /* 0x000000020700788c */ /* 0x000fc8000bf05270 */
[----:B------:R-:W-:Y:S02]  /*2e20*/  USEL UR8, URZ, 0x1, UP0 ;  /* 0x00000001ff087887 */ /* 0x000fe40008000000 */
[----:B------:R-:W-:-:S04]  /*2e30*/  USEL UR7, UR7, URZ, UP0 ;  /* 0x000000ff07077287 */ /* 0x000fc80008000000 */
[----:B------:R-:W-:Y:S01]  /*2e40*/  ULEA UR7, UR7, UR6, 0x3 ;  /* 0x0000000607077291 */ /* 0x000fe2000f8e18ff */
[----:B-1----:R-:W-:-:S04]  /*2e50*/  LOP3.LUT R3, R12, UR8, RZ, 0x3c, !PT ;  /* 0x000000080c037c12 */ /* 0x002fc8000f8e3cff */
[----:B------:R-:W-:-:S04]  /*2e60*/  SHF.L.U32 R0, R3, 0x1f, RZ ;  /* 0x0000001f03007819 */ /* 0x000fc800000006ff */
[----:B------:R-:W1:Y:S02]  /*2e70*/  SYNCS.PHASECHK.TRANS64 P0, [UR7+0xa0], R0 ;  /* 0x0000a000ff0075a7 */ /* 0x000e640008001007 */
[----:B-1----:R-:W-:Y:S05]  /*2e80*/  @P0 EXIT ;  /* 0x000000000000094d */ /* 0x002fea0003800000 */
[----:B------:R-:W-:Y:S02]  /*2e90*/  SHF.L.U32 R3, R3, 0x1f, RZ ;  /* 0x0000001f03037819 */ /* 0x000fe400000006ff */
[----:B------:R-:W-:-:S07]  /*2ea0*/  MOV R0, UR7 ;  /* 0x0000000700007c02 */ /* 0x000fce0008000f00 */
.L_x_54:
[----:B-1----:R1:W2:Y:S02]  /*2eb0*/  SYNCS.PHASECHK.TRANS64.TRYWAIT P0, [R0+URZ+0xa0], R3 ;  /* 0x0000a003000075a7 */ /* 0x0022a400080011ff */
[----:B--2---:R-:W-:Y:S05]  /*2ec0*/  @!P0 NANOSLEEP.SYNCS 0x989680 ;  /* 0x009896800000895d */ /* 0x004fea0003900000 */
[----:B------:R-:W2:Y:S02]  /*2ed0*/  @!P0 SYNCS.PHASECHK.TRANS64 P0, [R0+URZ+0xa0], R3 ;  /* 0x0000a003000085a7 */ /* 0x000ea400080010ff */
[----:B--2---:R-:W-:Y:S05]  /*2ee0*/  @P0 EXIT ;  /* 0x000000000000094d */ /* 0x004fea0003800000 */
[----:B------:R-:W-:Y:S05]  /*2ef0*/  BRA `(.L_x_54) ;  /* 0xfffffffc00ec7947 */ /* 0x000fea000383ffff */
.L_x_47:
[----:B------:R-:W-:Y:S05]  /*2f00*/  BRA.U UP4, `(.L_x_55) ;  /* 0x0000000d04d87547 */ /* 0x000fea000b800000 */
[----:B------:R-:W1:Y:S01]  /*2f10*/  S2UR UR7, SR_CgaCtaId ;  /* 0x00000000000779c3 */ /* 0x000e620000008800 */
[----:B------:R-:W-:Y:S01]  /*2f20*/  UMOV UR4, 0x40 ;  /* 0x0000004000047882 */ /* 0x000fe20000000000 */
[----:B------:R-:W-:Y:S01]  /*2f30*/  NOP ;  /* 0x0000000000007918 */ /* 0x000fe20000000000 */
[----:B------:R-:W-:Y:S01]  /*2f40*/  UMOV UR6, 0x400 ;  /* 0x0000040000067882 */ /* 0x000fe20000000000 */
[----:B-1----:R-:W-:Y:S02]  /*2f50*/  ULEA UR5, UR7, UR4, 0x18 ;  /* 0x0000000407057291 */ /* 0x002fe4000f8ec0ff */
[----:B------:R-:W-:-:S07]  /*2f60*/  ULEA UR6, UR7, UR6, 0x18 ;  /* 0x0000000607067291 */ /* 0x000fce000f8ec0ff */
[----:B------:R-:W1:Y:S02]  /*2f70*/  LDS.U8 R0, [UR5+0x1c] ;  /* 0x00001c05ff007984 */ /* 0x000e640008000000 */
[----:B-1----:R-:W-:-:S13]  /*2f80*/  ISETP.NE.AND P0, PT, R0, RZ, PT ;  /* 0x000000ff0000720c */ /* 0x002fda0003f05270 */
[----:B------:R-:W-:Y:S05]  /*2f90*/  @P0 BRA `(.L_x_56) ;  /* 0x0000000000580947 */ /* 0x000fea0003800000 */
[----:B------:R-:W-:-:S13]  /*2fa0*/  ELECT P0, URZ, PT ;  /* 0x0000000000ff782f */ /* 0x000fda0003800000 */
[----:B------:R-:W-:Y:S05]  /*2fb0*/  @!P0 BRA `(.L_x_57) ;  /* 0x0000000000608947 */ /* 0x000fea0003800000 */
[----:B------:R-:W-:Y:S01]  /*2fc0*/  UMOV UR4, 0x10 ;  /* 0x0000001000047882 */ /* 0x000fe20000000000 */
[----:B------:R-:W-:Y:S01]  /*2fd0*/  HFMA2 R0, -RZ, RZ, 0, 5.9604644775390625e-08 ;  /* 0x00000001ff007431 */ /* 0x000fe200000001ff */
[----:B------:R-:W-:-:S03]  /*2fe0*/  MOV R3, 0xffff ;  /* 0x0000ffff00037802 */ /* 0x000fc60000000f00 */
[----:B------:R-:W-:Y:S04]  /*2ff0*/  DEPBAR.LE SB1, 0x36 ;  /* 0x00009d800000791a */ /* 0x000fe80000000000 */
[----:B------:R-:W1:Y:S02]  /*3000*/  UTCATOMSWS.FIND_AND_SET.ALIGN UP0, UR4, UR4 ;  /* 0x00000004000475e3 */ /* 0x000e640008000800 */
[----:B-1----:R-:W-:Y:S01]  /*3010*/  MOV R4, UR4 ;  /* 0x0000000400047c02 */ /* 0x002fe20008000f00 */
[----:B------:R-:W-:Y:S06]  /*3020*/  BRA.U UP0, `(.L_x_58) ;  /* 0x0000000100187547 */ /* 0x000fec000b800000 */
.L_x_59:
[----:B------:R-:W-:Y:S05]  /*3030*/  NANOSLEEP 0x64 ;  /* 0x000000640000795d */ /* 0x000fea0003800000 */
[----:B------:R-:W-:-:S05]  /*3040*/  UMOV UR4, 0x10 ;  /* 0x0000001000047882 */ /* 0x000fca0000000000 */
[----:B------:R-:W-:Y:S04]  /*3050*/  DEPBAR.LE SB1, 0x36 ;  /* 0x00009d800000791a */ /* 0x000fe80000000000 */
[----:B------:R-:W1:Y:S02]  /*3060*/  UTCATOMSWS.FIND_AND_SET.ALIGN UP0, UR4, UR4 ;  /* 0x00000004000475e3 */ /* 0x000e640008000800 */
[----:B-1----:R-:W-:Y:S01]  /*3070*/  MOV R4, UR4 ;  /* 0x0000000400047c02 */ /* 0x002fe20008000f00 */
[----:B------:R-:W-:Y:S05]  /*3080*/  BRA.U !UP0, `(.L_x_59) ;  /* 0xfffffffd08e87547 */ /* 0x000fea000b83ffff */
.L_x_58:
[-C--:B------:R-:W-:Y:S02]  /*3090*/  SHF.L.U32 R3, R3, R4.reuse, RZ ;  /* 0x0000000403037219 */ /* 0x080fe400000006ff */
[----:B------:R-:W-:Y:S01]  /*30a0*/  SHF.L.U32 R0, R0, R4, RZ ;  /* 0x0000000400007219 */ /* 0x000fe200000006ff */
[----:B------:R-:W-:Y:S02]  /*30b0*/  IMAD.SHL.U32 R4, R4, 0x20, RZ ;  /* 0x0000002004047824 */ /* 0x000fe400078e00ff */
[----:B------:R1:W-:Y:S04]  /*30c0*/  ATOMS.OR RZ, [UR5+0x14], R3 ;  /* 0x00001403ffff798c */ /* 0x0003e8000b000005 */
[----:B------:R1:W-:Y:S04]  /*30d0*/  ATOMS.OR RZ, [UR5+0x18], R0 ;  /* 0x00001800ffff798c */ /* 0x0003e8000b000005 */
[----:B------:R1:W-:Y:S01]  /*30e0*/  STS [UR6+0x140], R4 ;  /* 0x00014004ff007988 */ /* 0x0003e20008000806 */
[----:B------:R-:W-:Y:S05]  /*30f0*/  BRA `(.L_x_57) ;  /* 0x0000000000107947 */ /* 0x000fea0003800000 */
.L_x_56:
[----:B------:R-:W-:Y:S02]  /*3100*/  MOV R0, 0xffffffff ;  /* 0xffffffff00007802 */ /* 0x000fe40000000f00 */
[----:B------:R-:W-:-:S03]  /*3110*/  MOV R4, 0x3140 ;  /* 0x0000314000047802 */ /* 0x000fc60000000f00 */
[----:B------:R1:W-:Y:S04]  /*3120*/  STS [UR6+0x140], R0 ;  /* 0x00014000ff007988 */ /* 0x0003e80008000806 */
[----:B-1---5:R-:W-:Y:S05]  /*3130*/  CALL.REL.NOINC `($__internal_1_$__cuda_sm10x_tcgen05_guardrail_trap_phase_invalid_during_alloc) ;  /* 0x00000070002c7944 */ /* 0x022fea0003c00000 */
.L_x_57:
[----:B------:R-:W-:Y:S05]  /*3140*/  WARPSYNC.ALL ;  /* 0x0000000000007948 */ /* 0x000fea0003800000 */
[----:B------:R-:W2:Y:S01]  /*3150*/  S2UR UR4, SR_CgaCtaId ;  /* 0x00000000000479c3 */ /* 0x000ea20000008800 */
[----:B------:R-:W-:Y:S01]  /*3160*/  UMOV UR26, 0x400 ;  /* 0x00000400001a7882 */ /* 0x000fe20000000000 */
[----:B------:R-:W-:-:S06]  /*3170*/  NOP ;  /* 0x0000000000007918 */ /* 0x000fcc0000000000 */
[----:B------:R-:W-:Y:S06]  /*3180*/  BAR.ARV 0x6, 0xa0 ;  /* 0x0182800000007b1d */ /* 0x000fec0000002000 */
[----:B------:R-:W3:Y:S01]  /*3190*/  LDCU UR5, c[0x0][0x38c] ;  /* 0x00007180ff0577ac */ /* 0x000ee20008000800 */
[----:B------:R-:W-:Y:S01]  /*31a0*/  LOP3.LUT R2, R2, 0xffff, RZ, 0xc0, !PT ;  /* 0x0000ffff02027812 */ /* 0x000fe200078ec0ff */
[----:B------:R-:W-:Y:S01]  /*31b0*/  IMAD.MOV.U32 R11, RZ, RZ, 0x1 ;  /* 0x00000001ff0b7424 */ /* 0x000fe200078e00ff */
[----:B------:R-:W-:Y:S01]  /*31c0*/  CS2R R8, SRZ ;  /* 0x0000000000087805 */ /* 0x000fe2000001ff00 */
[----:B------:R-:W4:Y:S01]  /*31d0*/  LDCU UR7, c[0x0][0x38c] ;  /* 0x00007180ff0777ac */ /* 0x000f220008000800 */
[----:B------:R-:W-:Y:S01]  /*31e0*/  R2UR UR27, R2 ;  /* 0x00000000021b72ca */ /* 0x000fe200000e0000 */
[----:B------:R-:W-:Y:S01]  /*31f0*/  IMAD.MOV.U32 R10, RZ, RZ, RZ ;  /* 0x000000ffff0a7224 */ /* 0x000fe200078e00ff */
[----:B------:R-:W-:Y:S01]  /*3200*/  UMOV UR30, URZ ;  /* 0x000000ff001e7c82 */ /* 0x000fe20008000000 */
[----:B------:R-:W-:Y:S01]  /*3210*/  UMOV UR24, URZ ;  /* 0x000000ff00187c82 */ /* 0x000fe20008000000 */
[----:B--2---:R-:W-:Y:S01]  /*3220*/  ULEA UR26, UR4, UR26, 0x18 ;  /* 0x0000001a041a7291 */ /* 0x004fe2000f8ec0ff */
[----:B------:R-:W-:Y:S01]  /*3230*/  UMOV UR38, 0x0 ;  /* 0x0000000000267882 */ /* 0x000fe20000000000 */
[----:B------:R-:W-:-:S02]  /*3240*/  UMOV UR39, 0x4400010 ;  /* 0x0440001000277882 */ /* 0x000fc40000000000 */
[----:B------:R-:W-:Y:S02]  /*3250*/  UIADD3 UR4, UPT, UPT, UR26, 0x8800, URZ ;  /* 0x000088001a047890 */ /* 0x000fe4000fffe0ff */
[----:B------:R-:W-:Y:S02]  /*3260*/  UIADD3 UR6, UPT, UPT, UR26, 0x10800, URZ ;  /* 0x000108001a067890 */ /* 0x000fe4000fffe0ff */
[----:B---3--:R-:W-:Y:S01]  /*3270*/  UIADD3 UR5, UPT, UPT, UR5, 0x3f, URZ ;  /* 0x0000003f05057890 */ /* 0x008fe2000fffe0ff */
[----:B-1----:R-:W1:Y:S01]  /*3280*/  LDS R0, [UR26+0x140] ;  /* 0x0001401aff007984 */ /* 0x002e620008000800 */
[----:B------:R-:W-:Y:S01]  /*3290*/  UMOV UR36, 0x0 ;  /* 0x0000000000247882 */ /* 0x000fe20000000000 */
[----:B------:R-:W-:Y:S01]  /*32a0*/  UMOV UR37, 0x4400010 ;  /* 0x0440001000257882 */ /* 0x000fe20000000000 */
[----:B------:R-:W-:Y:S02]  /*32b0*/  USHF.R.S32.HI UR40, URZ, 0x1f, UR5 ;  /* 0x0000001fff287899 */ /* 0x000fe40008011405 */
[----:B----4-:R-:W-:-:S02]  /*32c0*/  UISETP.GE.AND UP4, UPT, UR7, 0x1, UPT ;  /* 0x000000010700788c */ /* 0x010fc4000bf86270 */
[----:B------:R-:W-:Y:S02]  /*32d0*/  ULEA.HI UR40, UR40, UR5, URZ, 0x6 ;  /* 0x0000000528287291 */ /* 0x000fe4000f8f30ff */
[----:B------:R-:W-:Y:S02]  /*32e0*/  USHF.R.U32.HI UR5, URZ, 0x4, UR4 ;  /* 0x00000004ff057899 */ /* 0x000fe40008011604 */
[----:B------:R-:W-:Y:S02]  /*32f0*/  USHF.R.S32.HI UR40, URZ, 0x6, UR40 ;  /* 0x00000006ff287899 */ /* 0x000fe40008011428 */
[----:B------:R-:W-:Y:S02]  /*3300*/  USHF.R.U32.HI UR4, URZ, 0x4, UR6 ;  /* 0x00000004ff047899 */ /* 0x000fe40008011606 */
[----:B------:R-:W-:Y:S02]  /*3310*/  UISETP.LT.AND UP0, UPT, UR40, 0x1, UPT ;  /* 0x000000012800788c */ /* 0x000fe4000bf01270 */
[----:B------:R-:W-:-:S02]  /*3320*/  ULOP3.LUT UR5, UR5, 0x3fff, URZ, 0xc0, !UPT ;  /* 0x00003fff05057892 */ /* 0x000fc4000f8ec0ff */
[----:B------:R-:W-:Y:S02]  /*3330*/  ULOP3.LUT UR4, UR4, 0x3fff, URZ, 0xc0, !UPT ;  /* 0x00003fff04047892 */ /* 0x000fe4000f8ec0ff */
[----:B------:R-:W-:Y:S02]  /*3340*/  USEL UR41, UR40, 0x1, !UP0 ;  /* 0x0000000128297887 */ /* 0x000fe4000c000000 */
[----:B------:R-:W-:Y:S02]  /*3350*/  ULOP3.LUT UR28, UR5, 0x10000, URZ, 0xfc, !UPT ;  /* 0x00010000051c7892 */ /* 0x000fe4000f8efcff */
[----:B------:R-:W-:Y:S02]  /*3360*/  ULOP3.LUT UR29, UR4, 0x10000, URZ, 0xfc, !UPT ;  /* 0x00010000041d7892 */ /* 0x000fe4000f8efcff */
[----:B------:R-:W-:Y:S01]  /*3370*/  UIADD3 UR41, UPT, UPT, -UR41, URZ, URZ ;  /* 0x000000ff29297290 */ /* 0x000fe2000fffe1ff */
[----:B------:R-:W-:Y:S01]  /*3380*/  UMOV UR34, 0x0 ;  /* 0x0000000000227882 */ /* 0x000fe20000000000 */
[----:B------:R-:W-:Y:S01]  /*3390*/  UMOV UR35, 0x4400010 ;  /* 0x0440001000237882 */ /* 0x000fe20000000000 */
[----:B------:R-:W-:Y:S01]  /*33a0*/  UMOV UR32, 0x0 ;  /* 0x0000000000207882 */ /* 0x000fe20000000000 */
[----:B------:R-:W-:Y:S01]  /*33b0*/  UMOV UR33, 0x4400010 ;  /* 0x0440001000217882 */ /* 0x000fe20000000000 */
[----:B-1----:R-:W-:-:S15]  /*33c0*/  R2UR UR42, R0 ;  /* 0x00000000002a72ca */ /* 0x002fde00000e0000 */
.L_x_66:
[----:B------:R-:W-:Y:S02]  /*33d0*/  LEA R0, R10, UR26, 0x3 ;  /* 0x0000001a0a007c11 */ /* 0x000fe4000f8e18ff */
[----:B------:R-:W-:Y:S02]  /*33e0*/  SHF.L.U32 R5, R9, 0x1f, RZ ;  /* 0x0000001f09057819 */ /* 0x000fe400000006ff */
[----:B------:R-:W-:Y:S01]  /*33f0*/  PLOP3.LUT P0, PT, PT, PT, UP4, 0x80, 0x8 ;  /* 0x000000000008781c */ /* 0x000fe20003f0f048 */
[----:B------:R-:W-:Y:S01]  /*3400*/  VIADD R3, R0, 0xa0 ;  /* 0x000000a000037836 */ /* 0x000fe20000000000 */
[----:B-1----:R-:W1:Y:S02]  /*3410*/  SYNCS.PHASECHK.TRANS64.TRYWAIT P1, [R0+URZ+0x90], R5 ;  /* 0x00009005000075a7 */ /* 0x002e6400080211ff */
[----:B-1-3--:R-:W-:Y:S09]  /*3420*/  @!P1 BRA `(.L_x_60) ;  /* 0x0000006400709947 */ /* 0x00aff20003800000 */
.L_x_153:
[----:B------:R-:W-:Y:S01]  /*3430*/  LEA R4, R10, UR26, 0x4 ;  /* 0x0000001a0a047c11 */ /* 0x000fe2000f8e20ff */
[----:B------:R-:W-:Y:S01]  /*3440*/  @UP4 ULEA UR4, UR24, UR26, 0x3 ;  /* 0x0000001a18044291 */ /* 0x000fe2000f8e18ff */
[----:B------:R-:W-:Y:S01]  /*3450*/  PLOP3.LUT P2, PT, PT, PT, PT, 0x80, 0x8 ;  /* 0x000000000008781c */ /* 0x000fe20003f4f070 */
[----:B------:R-:W-:Y:S01]  /*3460*/  ULEA UR31, UR30, UR26, 0x3 ;  /* 0x0000001a1e1f7291 */ /* 0x000fe2000f8e18ff */
[----:B------:R-:W-:Y:S02]  /*3470*/  PRMT R3, RZ, 0x654, R3 ;  /* 0x00000654ff037816 */ /* 0x000fe40000000003 */
[----:B-1----:R-:W1:Y:S01]  /*3480*/  LDS.128 R4, [R4+0x120] ;  /* 0x0001200004047984 */ /* 0x002e620000000c00 */
[----:B------:R-:W-:Y:S02]  /*3490*/  @P0 SHF.L.U32 R2, R8, 0x1f, RZ ;  /* 0x0000001f08020819 */ /* 0x000fe400000006ff */
[----:B------:R-:W-:Y:S01]  /*34a0*/  SHF.L.U32 R0, R11, 0x1f, RZ ;  /* 0x0000001f0b007819 */ /* 0x000fe200000006ff */
[----:B------:R-:W-:Y:S01]  /*34b0*/  @!PT LDS RZ, [RZ] ;  /* 0x00000000fffff984 */ /* 0x000fe20000000800 */
[----:B------:R-:W-:Y:S01]  /*34c0*/  @!PT LDS RZ, [RZ] ;  /* 0x00000000fffff984 */ /* 0x000fe20000000800 */
[----:B------:R-:W-:Y:S01]  /*34d0*/  @!PT LDS RZ, [RZ] ;  /* 0x00000000fffff984 */ /* 0x000fe20000000800 */
[----:B------:R-:W-:Y:S01]  /*34e0*/  @!PT LDS RZ, [RZ] ;  /* 0x00000000fffff984 */ /* 0x000fe20000000800 */
[----:B------:R2:W-:Y:S06]  /*34f0*/  MEMBAR.ALL.CTA ;  /* 0x0000000000007992 */ /* 0x0005ec0000008000 */
[----:B--2---:R-:W2:Y:S02]  /*3500*/  FENCE.VIEW.ASYNC.S ;  /* 0x00000000000073c6 */ /* 0x004ea40000000000 */
[----:B--2---:R2:W-:Y:S01]  /*3510*/  SYNCS.ARRIVE.TRANS64.RED.A1T0 RZ, [R3+URZ], RZ ;  /* 0x000000ff03ff79a7 */ /* 0x0045e200081004ff */
[----:B------:R2:W3:Y:S01]  /*3520*/  @P0 SYNCS.PHASECHK.TRANS64.TRYWAIT P2, [UR4], R2 ;  /* 0x00000002ff0005a7 */ /* 0x0004e20008041104 */
[----:B------:R-:W-:Y:S01]  /*3530*/  ULEA.HI UR4, UR30, UR30, URZ, 0x1 ;  /* 0x0000001e1e047291 */ /* 0x000fe2000f8f08ff */
[----:B-1----:R-:W-:-:S03]  /*3540*/  LOP3.LUT P1, RZ, R6, 0x1, RZ, 0xc0, !PT ;  /* 0x0000000106ff7812 */ /* 0x002fc6000782c0ff */
[----:B------:R-:W-:Y:S02]  /*3550*/  USHF.L.U32 UR11, UR4, 0x7, URZ ;  /* 0x00000007040b7899 */ /* 0x000fe400080006ff */
[----:B------:R-:W-:Y:S02]  /*3560*/  ULOP3.LUT UR4, UR4, 0xffe, URZ, 0xc0, !UPT ;  /* 0x00000ffe04047892 */ /* 0x000fe4000f8ec0ff */
[----:B------:R-:W-:Y:S02]  /*3570*/  ULOP3.LUT UR11, UR11, 0xffffff00, URZ, 0xc0, !UPT ;  /* 0xffffff000b0b7892 */ /* 0x000fe4000f8ec0ff */
[----:B------:R-:W-:Y:S02]  /*3580*/  UIADD3 UR4, UPT, UPT, -UR4, UR30, URZ ;  /* 0x0000001e04047290 */ /* 0x000fe4000fffe1ff */
[----:B------:R-:W-:Y:S01]  /*3590*/  UIADD3 UR11, UPT, UPT, UR42, UR11, URZ ;  /* 0x0000000b2a0b7290 */ /* 0x000fe2000fffe0ff */
[----:B------:R-:W1:Y:S03]  /*35a0*/  SYNCS.PHASECHK.TRANS64.TRYWAIT P0, [UR31+0xd0], R0 ;  /* 0x0000d000ff0075a7 */ /* 0x000e66000800111f */
[----:B------:R-:W-:Y:S01]  /*35b0*/  ULEA UR11, UR4, UR11, 0x14 ;  /* 0x0000000b040b7291 */ /* 0x000fe2000f8ea0ff */
[----:B-123--:R-:W-:Y:S11]  /*35c0*/  @!P0 BRA `(.L_x_61) ;  /* 0x00000064001c8947 */ /* 0x00eff60003800000 */
.L_x_155:
[----:B------:R-:W-:Y:S01]  /*35d0*/  IADD3 R10, PT, PT, R10, 0x1, RZ ;  /* 0x000000010a0a7810 */ /* 0x000fe20007ffe0ff */
[----:B------:R-:W-:Y:S06]  /*35e0*/  BRA.U !UP4, `(.L_x_62) ;  /* 0x000000010cc07547 */ /* 0x000fec000b800000 */
[----:B------:R-:W-:Y:S01]  /*35f0*/  UPLOP3.LUT UP2, UPT, UPT, UPT, UPT, 0x40, 0x4 ;  /* 0x000000000004789c */ /* 0x000fe20003f4e870 */
[----:B------:R-:W-:Y:S01]  /*3600*/  UMOV UR23, UR41 ;  /* 0x0000002900177c82 */ /* 0x000fe20008000000 */
[----:B------:R-:W-:Y:S01]  /*3610*/  UMOV UR22, UR40 ;  /* 0x0000002800167c82 */ /* 0x000fe20008000000 */
[----:B------:R-:W-:-:S08]  /*3620*/  UMOV UR10, UR24 ;  /* 0x00000018000a7c82 */ /* 0x000fd00008000000 */
.L_x_65:
[----:B------:R-:W-:Y:S02]  /*3630*/  UIADD3 UR23, UPT, UPT, UR23, 0x1, URZ ;  /* 0x0000000117177890 */ /* 0x000fe4000fffe0ff */
[----:B--2---:R-:W-:Y:S02]  /*3640*/  ULEA UR5, UR10, UR26, 0x3 ;  /* 0x0000001a0a057291 */ /* 0x004fe4000f8e18ff */
[----:B------:R-:W-:Y:S01]  /*3650*/  UISETP.NE.AND UP3, UPT, UR23, URZ, UPT ;  /* 0x000000ff1700728c */ /* 0x000fe2000bf65270 */
[----:B---3--:R-:W-:Y:S10]  /*3660*/  @P2 BRA `(.L_x_63) ;  /* 0x00000000000c2947 */ /* 0x008ff40003800000 */
[----:B-1----:R-:W-:Y:S04]  /*3670*/  SHF.L.U32 R3, R8, 0x1f, RZ ;  /* 0x0000001f08037819 */ /* 0x002fe800000006ff */
[----:B------:R-:W1:Y:S02]  /*3680*/  SYNCS.PHASECHK.TRANS64.TRYWAIT P0, [UR5], R3 ;  /* 0x00000003ff0075a7 */ /* 0x000e640008001105 */
[----:B-1----:R-:W-:Y:S05]  /*3690*/  @!P0 BRA `(.L_x_64) ;  /* 0x0000006400008947 */ /* 0x002fea0003800000 */
.L_x_63:
[----:B------:R-:W-:Y:S01]  /*36a0*/  UISETP.NE.AND UP0, UPT, UR22, 0x1, UPT ;  /* 0x000000011600788c */ /* 0x000fe2000bf05270 */
[----:B------:R-:W-:Y:S01]  /*36b0*/  PLOP3.LUT P2, PT, PT, PT, PT, 0x80, 0x8 ;  /* 0x000000000008781c */ /* 0x000fe20003f4f070 */
[----:B------:R-:W-:Y:S02]  /*36c0*/  UIADD3 UR4, UPT, UPT, UR10, 0x1, URZ ;  /* 0x000000010a047890 */ /* 0x000fe4000fffe0ff */
[----:B------:R-:W-:Y:S02]  /*36d0*/  UIADD3 UR25, UPT, UPT, UR5, 0x20, URZ ;  /* 0x0000002005197890 */ /* 0x000fe4000fffe0ff */
[----:B------:R-:W-:Y:S01]  /*36e0*/  UISETP.NE.AND UP1, UPT, UR4, 0x4, UPT ;  /* 0x000000040400788c */ /* 0x000fe2000bf25270 */
[----:B------:R-:W-:Y:S01]  /*36f0*/  PLOP3.LUT P0, PT, PT, PT, UP0, 0x80, 0x8 ;  /* 0x000000000008781c */ /* 0x000fe20003f0f008 */
[----:B------:R-:W-:Y:S02]  /*3700*/  UIADD3 UR22, UPT, UPT, UR22, -0x1, URZ ;  /* 0xffffffff16167890 */ /* 0x000fe4000fffe0ff */
[----:B------:R-:W-:Y:S02]  /*3710*/  USEL UR6, URZ, 0x1, UP1 ;  /* 0x00000001ff067887 */ /* 0x000fe40008800000 */
[----:B------:R-:W-:Y:S01]  /*3720*/  USEL UR24, UR4, URZ, UP1 ;  /* 0x000000ff04187287 */ /* 0x000fe20008800000 */
[----:B------:R-:W-:Y:S01]  /*3730*/  UMOV UR7, 0x40004040 ;  /* 0x4000404000077882 */ /* 0x000fe20000000000 */
[----:B------:R-:W-:Y:S02]  /*3740*/  UMOV UR5, 0x40004040 ;  /* 0x4000404000057882 */ /* 0x000fe40000000000 */
[----:B------:R-:W-:Y:S01]  /*3750*/  @UP0 ULEA UR4, UR24, UR26, 0x3 ;  /* 0x0000001a18040291 */ /* 0x000fe2000f8e18ff */
[----:B------:R-:W-:Y:S01]  /*3760*/  LOP3.LUT R8, R8, UR6, RZ, 0x3c, !PT ;  /* 0x0000000608087c12 */ /* 0x000fe2000f8e3cff */
[----:B------:R-:W-:Y:S01]  /*3770*/  ULEA UR6, UR10, UR29, 0xb ;  /* 0x0000001d0a067291 */ /* 0x000fe2000f8e58ff */
[----:B------:R-:W-:Y:S02]  /*3780*/  UMOV UR21, 0x40004040 ;  /* 0x4000404000157882 */ /* 0x000fe40000000000 */
[----:B-1----:R-:W-:Y:S01]  /*3790*/  @P0 SHF.L.U32 R0, R8, 0x1f, RZ ;  /* 0x0000001f08000819 */ /* 0x002fe200000006ff */
[----:B------:R-:W-:Y:S02]  /*37a0*/  UIADD3 UR20, UPT, UPT, UR6, 0x2, URZ ;  /* 0x0000000206147890 */ /* 0x000fe4000fffe0ff */
[----:B------:R-:W-:Y:S01]  /*37b0*/  UIADD3 UR16, UPT, UPT, UR6, 0x4, URZ ;  /* 0x0000000406107890 */ /* 0x000fe2000fffe0ff */
[----:B------:R2:W3:Y:S01]  /*37c0*/  @P0 SYNCS.PHASECHK.TRANS64.TRYWAIT P2, [UR4], R0 ;  /* 0x00000000ff0005a7 */ /* 0x0004e20008041104 */
[----:B------:R-:W-:Y:S02]  /*37d0*/  ULEA UR4, UR10, UR28, 0x9 ;  /* 0x0000001c0a047291 */ /* 0x000fe4000f8e48ff */
[----:B------:R-:W-:Y:S02]  /*37e0*/  UIADD3 UR12, UPT, UPT, UR6, 0x6, URZ ;  /* 0x00000006060c7890 */ /* 0x000fe4000fffe0ff */
[----:B------:R-:W-:Y:S02]  /*37f0*/  UIADD3 UR18, UPT, UPT, UR4, 0x2, URZ ;  /* 0x0000000204127890 */ /* 0x000fe4000fffe0ff */
[----:B------:R-:W-:Y:S02]  /*3800*/  UIADD3 UR14, UPT, UPT, UR4, 0x4, URZ ;  /* 0x00000004040e7890 */ /* 0x000fe4000fffe0ff */
[----:B------:R-:W-:Y:S01]  /*3810*/  UIADD3 UR8, UPT, UPT, UR4, 0x6, URZ ;  /* 0x0000000604087890 */ /* 0x000fe2000fffe0ff */
[----:B------:R2:W-:Y:S01]  /*3820*/  UTCHMMA gdesc[UR4], gdesc[UR6], tmem[UR11], tmem[UR38], idesc[UR39], UP2 ;  /* 0x00ff2606040075ea */ /* 0x0005e2000900000b */
[----:B------:R-:W-:Y:S01]  /*3830*/  UPLOP3.LUT UP2, UPT, UPT, UPT, UPT, 0x80, 0x8 ;  /* 0x000000000008789c */ /* 0x000fe20003f4f070 */
[----:B------:R-:W-:Y:S01]  /*3840*/  UMOV UR19, 0x40004040 ;  /* 0x4000404000137882 */ /* 0x000fe20000000000 */
[----:B------:R-:W-:Y:S01]  /*3850*/  UMOV UR17, 0x40004040 ;  /* 0x4000404000117882 */ /* 0x000fe20000000000 */
[----:B------:R2:W-:Y:S01]  /*3860*/  UTCHMMA gdesc[UR18], gdesc[UR20], tmem[UR11], tmem[UR36], idesc[UR37], UPT ;  /* 0x00ff2414120075ea */ /* 0x0005e2000b80000b */
[----:B------:R-:W-:Y:S01]  /*3870*/  UMOV UR15, 0x40004040 ;  /* 0x40004040000f7882 */ /* 0x000fe20000000000 */
[----:B------:R-:W-:Y:S01]  /*3880*/  UMOV UR13, 0x40004040 ;  /* 0x40004040000d7882 */ /* 0x000fe20000000000 */
[----:B------:R-:W-:Y:S01]  /*3890*/  UMOV UR9, 0x40004040 ;  /* 0x4000404000097882 */ /* 0x000fe20000000000 */
[----:B------:R2:W-:Y:S01]  /*38a0*/  UTCHMMA gdesc[UR14], gdesc[UR16], tmem[UR11], tmem[UR34], idesc[UR35], UPT ;  /* 0x00ff22100e0075ea */ /* 0x0005e2000b80000b */
[----:B------:R2:W-:Y:S01]  /*38b0*/  UTCHMMA gdesc[UR8], gdesc[UR12], tmem[UR11], tmem[UR32], idesc[UR33], UPT ;  /* 0x00ff200c080075ea */ /* 0x0005e2000b80000b */
[----:B------:R2:W-:Y:S01]  /*38c0*/  UTCBAR.MULTICAST [UR25], URZ, UR27 ;  /* 0x000000ff190073e9 */ /* 0x0005e2000800081b */
[----:B------:R-:W-:Y:S01]  /*38d0*/  UMOV UR10, UR24 ;  /* 0x00000018000a7c82 */ /* 0x000fe20008000000 */
[----:B------:R-:W-:Y:S05]  /*38e0*/  BRA.U UP3, `(.L_x_65) ;  /* 0xfffffffd03507547 */ /* 0x000fea000b83ffff */
.L_x_62:
[----:B--2---:R-:W-:Y:S01]  /*38f0*/  UIADD3 UR4, UPT, UPT, UR30, 0x1, URZ ;  /* 0x000000011e047890 */ /* 0x004fe2000fffe0ff */
[C---:B------:R-:W-:Y:S01]  /*3900*/  ISETP.NE.AND P0, PT, R10.reuse, 0x2, PT ;  /* 0x000000020a00780c */ /* 0x040fe20003f05270 */
[----:B------:R-:W-:Y:S02]  /*3910*/  UIADD3 UR5, UPT, UPT, UR31, 0xb0, URZ ;  /* 0x000000b01f057890 */ /* 0x000fe4000fffe0ff */
[----:B------:R-:W-:Y:S01]  /*3920*/  UISETP.NE.AND UP0, UPT, UR4, 0x4, UPT ;  /* 0x000000040400788c */ /* 0x000fe2000bf05270 */
[----:B-1----:R-:W-:Y:S02]  /*3930*/  SEL R0, RZ, 0x1, P0 ;  /* 0x00000001ff007807 */ /* 0x002fe40000000000 */
[----:B------:R-:W-:Y:S01]  /*3940*/  SEL R10, R10, RZ, P0 ;  /* 0x000000ff0a0a7207 */ /* 0x000fe20000000000 */
[----:B------:R-:W-:Y:S01]  /*3950*/  USEL UR6, URZ, 0x1, UP0 ;  /* 0x00000001ff067887 */ /* 0x000fe20008000000 */
[----:B------:R-:W-:Y:S01]  /*3960*/  LOP3.LUT R9, R9, R0, RZ, 0x3c, !PT ;  /* 0x0000000009097212 */ /* 0x000fe200078e3cff */
[----:B------:R-:W-:Y:S01]  /*3970*/  USEL UR30, UR4, URZ, UP0 ;  /* 0x000000ff041e7287 */ /* 0x000fe20008000000 */
[----:B------:R1:W-:Y:S03]  /*3980*/  UTCBAR [UR5], URZ ;  /* 0x000000ff050073e9 */ /* 0x0003e600080000ff */
[----:B------:R-:W-:Y:S01]  /*3990*/  LOP3.LUT R11, R11, UR6, RZ, 0x3c, !PT ;  /* 0x000000060b0b7c12 */ /* 0x000fe2000f8e3cff */
[----:B------:R-:W-:Y:S07]  /*39a0*/  @P1 BRA `(.L_x_66) ;  /* 0xfffffff800881947 */ /* 0x000fee000383ffff */
[----:B------:R-:W2:Y:S01]  /*39b0*/  S2UR UR8, SR_CgaCtaId ;  /* 0x00000000000879c3 */ /* 0x000ea20000008800 */
[----:B------:R-:W-:Y:S01]  /*39c0*/  ELECT P0, URZ, PT ;  /* 0x0000000000ff782f */ /* 0x000fe20003800000 */
[----:B------:R-:W-:Y:S01]  /*39d0*/  IMAD.MOV.U32 R0, RZ, RZ, 0x1 ;  /* 0x00000001ff007424 */ /* 0x000fe200078e00ff */
[----:B------:R-:W-:Y:S01]  /*39e0*/  UIADD3 UR26, UPT, UPT, UR26, 0xd0, URZ ;  /* 0x000000d01a1a7890 */ /* 0x000fe2000fffe0ff */
[----:B------:R-:W-:Y:S01]  /*39f0*/  SHF.L.U32 R3, R11, 0x1f, RZ ;  /* 0x0000001f0b037819 */ /* 0x000fe200000006ff */
[----:B------:R-:W-:-:S03]  /*3a00*/  UMOV UR4, 0x40 ;  /* 0x0000004000047882 */ /* 0x000fc60000000000 */
[----:B------:R-:W-:Y:S01]  /*3a10*/  UVIRTCOUNT.DEALLOC.SMPOOL 0x80 ;  /* 0x000000800000784c */ /* 0x000fe20000000000 */
[----:B--2---:R-:W-:Y:S02]  /*3a20*/  ULEA UR8, UR8, UR4, 0x18 ;  /* 0x0000000408087291 */ /* 0x004fe4000f8ec0ff */
[----:B------:R-:W-:-:S07]  /*3a30*/  ULEA UR4, UR30, UR26, 0x3 ;  /* 0x0000001a1e047291 */ /* 0x000fce000f8e18ff */
[----:B------:R2:W-:Y:S02]  /*3a40*/  @P0 STS.U8 [UR8+0x1c], R0 ;  /* 0x00001c00ff000988 */ /* 0x0005e40008000008 */
[----:B------:R-:W4:Y:S02]  /*3a50*/  SYNCS.PHASECHK.TRANS64.TRYWAIT P0, [UR4], R3 ;  /* 0x00000003ff0075a7 */ /* 0x000f240008001104 */
[----:B--2-4-:R-:W-:Y:S05]  /*3a60*/  @!P0 BRA `(.L_x_67) ;  /* 0x0000006000248947 */ /* 0x014fea0003800000 */
.L_x_158:
[----:B------:R-:W-:-:S04]  /*3a70*/  UIADD3 UR4, UPT, UPT, UR30, 0x1, URZ ;  /* 0x000000011e047890 */ /* 0x000fc8000fffe0ff */
[----:B------:R-:W-:-:S04]  /*3a80*/  UISETP.NE.AND UP0, UPT, UR4, 0x4, UPT ;  /* 0x000000040400788c */ /* 0x000fc8000bf05270 */
[----:B------:R-:W-:Y:S02]  /*3a90*/  USEL UR6, URZ, 0x1, UP0 ;  /* 0x00000001ff067887 */ /* 0x000fe40008000000 */
[----:B------:R-:W-:-:S04]  /*3aa0*/  USEL UR4, UR4, URZ, UP0 ;  /* 0x000000ff04047287 */ /* 0x000fc80008000000 */
[----:B-1----:R-:W-:Y:S01]  /*3ab0*/  ULEA UR5, UR4, UR26, 0x3 ;  /* 0x0000001a04057291 */ /* 0x002fe2000f8e18ff */
[----:B------:R-:W-:-:S04]  /*3ac0*/  LOP3.LUT R2, R11, UR6, RZ, 0x3c, !PT ;  /* 0x000000060b027c12 */ /* 0x000fc8000f8e3cff */
[----:B--2---:R-:W-:-:S04]  /*3ad0*/  SHF.L.U32 R3, R2, 0x1f, RZ ;  /* 0x0000001f02037819 */ /* 0x004fc800000006ff */
[----:B------:R-:W1:Y:S02]  /*3ae0*/  SYNCS.PHASECHK.TRANS64.TRYWAIT P0, [UR5], R3 ;  /* 0x00000003ff0075a7 */ /* 0x000e640008001105 */
[----:B-1----:R-:W-:Y:S05]  /*3af0*/  @!P0 BRA `(.L_x_68) ;  /* 0x0000006000188947 */ /* 0x002fea0003800000 */
.L_x_160:
        /* <DEDUP_REMOVED lines=9> */
.L_x_162:
[----:B------:R-:W-:-:S04]  /*3b90*/  UIADD3 UR4, UPT, UPT, UR4, 0x1, URZ ;  /* 0x0000000104047890 */ /* 0x000fc8000fffe0ff */
[----:B------:R-:W-:-:S04]  /*3ba0*/  UISETP.NE.AND UP0, UPT, UR4, 0x4, UPT ;  /* 0x000000040400788c */ /* 0x000fc8000bf05270 */
[----:B------:R-:W-:Y:S02]  /*3bb0*/  USEL UR5, URZ, 0x1, UP0 ;  /* 0x00000001ff057887 */ /* 0x000fe40008000000 */
[----:B------:R-:W-:-:S04]  /*3bc0*/  USEL UR4, UR4, URZ, UP0 ;  /* 0x000000ff04047287 */ /* 0x000fc80008000000 */
[----:B------:R-:W-:Y:S01]  /*3bd0*/  ULEA UR4, UR4, UR26, 0x3 ;  /* 0x0000001a04047291 */ /* 0x000fe2000f8e18ff */
[----:B-1----:R-:W-:-:S04]  /*3be0*/  LOP3.LUT R3, R2, UR5, RZ, 0x3c, !PT ;  /* 0x0000000502037c12 */ /* 0x002fc8000f8e3cff */
[----:B------:R-:W-:-:S04]  /*3bf0*/  SHF.L.U32 R3, R3, 0x1f, RZ ;  /* 0x0000001f03037819 */ /* 0x000fc800000006ff */
[----:B------:R-:W1:Y:S02]  /*3c00*/  SYNCS.PHASECHK.TRANS64.TRYWAIT P0, [UR4], R3 ;  /* 0x00000003ff0075a7 */ /* 0x000e640008001104 */
[----:B-1----:R-:W-:Y:S05]  /*3c10*/  @!P0 BRA `(.L_x_70) ;  /* 0x0000006000008947 */ /* 0x002fea0003800000 */
.L_x_164:
[----:B------:R-:W-:Y:S01]  /*3c20*/  NOP ;  /* 0x0000000000007918 */ /* 0x000fe20000000000 */
[----:B-1----:R-:W1:Y:S01]  /*3c30*/  LDS R0, [UR8+0x14] ;  /* 0x00001408ff007984 */ /* 0x002e620008000800 */
[----:B------:R-:W-:Y:S01]  /*3c40*/  ULOP3.LUT UR4, UR42, 0xffff, URZ, 0xc0, !UPT ;  /* 0x0000ffff2a047892 */ /* 0x000fe2000f8ec0ff */
[----:B------:R-:W-:Y:S01]  /*3c50*/  UMOV UR5, 0xffff ;  /* 0x0000ffff00057882 */ /* 0x000fe20000000000 */
[----:B------:R-:W-:Y:S02]  /*3c60*/  UMOV UR6, 0x1 ;  /* 0x0000000100067882 */ /* 0x000fe40000000000 */
[----:B------:R-:W-:-:S04]  /*3c70*/  USHF.R.U32.HI UR4, URZ, 0x5, UR4 ;  /* 0x00000005ff047899 */ /* 0x000fc80008011604 */
[----:B------:R-:W-:Y:S02]  /*3c80*/  USHF.L.U32 UR5, UR5, UR4, URZ ;  /* 0x0000000405057299 */ /* 0x000fe400080006ff */
[----:B------:R-:W-:-:S04]  /*3c90*/  USHF.L.U32 UR4, UR6, UR4, URZ ;  /* 0x0000000406047299 */ /* 0x000fc800080006ff */
[----:B-1----:R-:W-:-:S04]  /*3ca0*/  LOP3.LUT R0, R0, UR5, RZ, 0xc0, !PT ;  /* 0x0000000500007c12 */ /* 0x002fc8000f8ec0ff */
[----:B------:R-:W-:-:S13]  /*3cb0*/  ISETP.NE.AND P0, PT, R0, UR5, PT ;  /* 0x0000000500007c0c */ /* 0x000fda000bf05270 */
[----:B------:R-:W-:Y:S05]  /*3cc0*/  @P0 BRA `(.L_x_71) ;  /* 0x0000000000580947 */ /* 0x000fea0003800000 */
[----:B------:R-:W1:Y:S02]  /*3cd0*/  LDS R0, [UR8+0x18] ;  /* 0x00001808ff007984 */ /* 0x000e640008000800 */
[----:B-1----:R-:W-:-:S04]  /*3ce0*/  LOP3.LUT R0, R0, UR4, RZ, 0xc0, !PT ;  /* 0x0000000400007c12 */ /* 0x002fc8000f8ec0ff */
[----:B------:R-:W-:-:S13]  /*3cf0*/  ISETP.NE.AND P0, PT, R0, UR4, PT ;  /* 0x0000000400007c0c */ /* 0x000fda000bf05270 */
[----:B------:R-:W-:Y:S05]  /*3d00*/  @P0 BRA `(.L_x_72) ;  /* 0x00000000003c0947 */ /* 0x000fea0003800000 */
[----:B------:R-:W1:Y:S01]  /*3d10*/  S2R R2, SR_LANEID ;  /* 0x0000000000027919 */ /* 0x000e620000000000 */
[----:B------:R-:W-:Y:S01]  /*3d20*/  ULOP3.LUT UR5, URZ, UR5, URZ, 0x33, !UPT ;  /* 0x00000005ff057292 */ /* 0x000fe2000f8e33ff */
[----:B------:R-:W-:Y:S01]  /*3d30*/  LOP3.LUT R4, RZ, UR4, RZ, 0x33, !PT ;  /* 0x00000004ff047c12 */ /* 0x000fe2000f8e33ff */
[----:B------:R-:W-:Y:S02]  /*3d40*/  VOTEU.ANY UR4, UPT, PT ;  /* 0x0000000000047886 */ /* 0x000fe400038e0100 */
[----:B------:R-:W-:Y:S01]  /*3d50*/  UFLO.U32 UR4, UR4 ;  /* 0x00000004000472bd */ /* 0x000fe200080e0000 */
[----:B------:R-:W2:Y:S01]  /*3d60*/  REDUX UR6, R4 ;  /* 0x00000000040673c4 */ /* 0x000ea20000000000 */
[----:B------:R-:W-:-:S06]  /*3d70*/  IMAD.U32 R0, RZ, RZ, UR5 ;  /* 0x00000005ff007e24 */ /* 0x000fcc000f8e00ff */
[----:B------:R4:W-:Y:S01]  /*3d80*/  UTCATOMSWS.AND URZ, UR5 ;  /* 0x0000000500ff79e3 */ /* 0x0009e20008000000 */
[----:B------:R-:W3:Y:S01]  /*3d90*/  REDUX UR7, R0 ;  /* 0x00000000000773c4 */ /* 0x000ee20000000000 */
[----:B-1----:R-:W-:Y:S01]  /*3da0*/  ISETP.EQ.U32.AND P0, PT, R2, UR4, PT ;  /* 0x0000000402007c0c */ /* 0x002fe2000bf02070 */
[----:B--2---:R-:W-:Y:S01]  /*3db0*/  IMAD.U32 R2, RZ, RZ, UR6 ;  /* 0x00000006ff027e24 */ /* 0x004fe2000f8e00ff */
[----:B---3--:R-:W-:-:S11]  /*3dc0*/  MOV R3, UR7 ;  /* 0x0000000700037c02 */ /* 0x008fd60008000f00 */
[----:B------:R4:W-:Y:S04]  /*3dd0*/  @P0 ATOMS.AND RZ, [UR8+0x14], R3 ;  /* 0x00001403ffff098c */ /* 0x0009e8000a800008 */
[----:B------:R4:W-:Y:S01]  /*3de0*/  @P0 ATOMS.AND RZ, [UR8+0x18], R2 ;  /* 0x00001802ffff098c */ /* 0x0009e2000a800008 */
[----:B------:R-:W-:Y:S05]  /*3df0*/  BRA `(.L_x_73) ;  /* 0x0000000000147947 */ /* 0x000fea0003800000 */
.L_x_72:
[----:B------:R-:W-:Y:S02]  /*3e00*/  MOV R2, 0x3e20 ;  /* 0x00003e2000027802 */ /* 0x000fe40000000f00 */
[----:B---3-5:R-:W-:Y:S05]  /*3e10*/  CALL.REL.NOINC `($__internal_0_$__cuda_sm10x_tcgen05_guardrail_trap_col_being_dealloced_not_returned_by_alloc) ;  /* 0x0000006000e87944 */ /* 0x028fea0003c00000 */
[----:B------:R-:W-:Y:S05]  /*3e20*/  BRA `(.L_x_73) ;  /* 0x0000000000087947 */ /* 0x000fea0003800000 */
.L_x_71:
[----:B------:R-:W-:Y:S02]  /*3e30*/  MOV R2, 0x3e50 ;  /* 0x00003e5000027802 */ /* 0x000fe40000000f00 */
[----:B---3-5:R-:W-:Y:S05]  /*3e40*/  CALL.REL.NOINC `($__internal_2_$__cuda_sm10x_tcgen05_guardrail_trap_unallocated_columns_being_dealloced) ;  /* 0x0000006000f47944 */ /* 0x028fea0003c00000 */
.L_x_73:
[----:B------:R-:W-:Y:S01]  /*3e50*/  NOP ;  /* 0x0000000000007918 */ /* 0x000fe20000000000 */
[----:B----4-:R-:W-:Y:S05]  /*3e60*/  EXIT ;  /* 0x000000000000794d */ /* 0x010fea0003800000 */
.L_x_55:
[----:B------:R-:W-:-:S09]  /*3e70*/  UISETP.NE.OR UP0, UPT, UR17, 0x3, !UP3 ;  /* 0x000000031100788c */ /* 0x000fd2000df05670 */
[----:B------:R-:W-:Y:S05]  /*3e80*/  BRA.U UP0, `(.L_x_74) ;  /* 0x00000011005c7547 */ /* 0x000fea000b800000 */
[----:B------:R-:W1:Y:S01]  /*3e90*/  S2UR UR10, SR_CgaCtaId ;  /* 0x00000000000a79c3 */ /* 0x000e620000008800 */
[----:B------:R-:W2:Y:S01]  /*3ea0*/  LDCU UR31, c[0x0][0x370] ;  /* 0x00006e00ff1f77ac */ /* 0x000ea20008000800 */
[----:B------:R-:W-:Y:S02]  /*3eb0*/  HFMA2 R13, -RZ, RZ, 0, 0 ;  /* 0x00000000ff0d7431 */ /* 0x000fe400000001ff */
[----:B------:R-:W-:Y:S01]  /*3ec0*/  IMAD.MOV.U32 R15, RZ, RZ, 0x1 ;  /* 0x00000001ff0f7424 */ /* 0x000fe200078e00ff */
[----:B------:R-:W-:Y:S01]  /*3ed0*/  MOV R7, 0x2000 ;  /* 0x0000200000077802 */ /* 0x000fe20000000f00 */
[----:B------:R-:W2:Y:S01]  /*3ee0*/  LDCU.128 UR44, c[0x0][0xb10] ;  /* 0x00016200ff2c77ac */ /* 0x000ea20008000c00 */
[----:B------:R-:W-:Y:S01]  /*3ef0*/  IMAD.MOV.U32 R14, RZ, RZ, RZ ;  /* 0x000000ffff0e7224 */ /* 0x000fe200078e00ff */
[----:B------:R-:W3:Y:S01]  /*3f00*/  LDC.64 R16, c[0x0][0x348] ;  /* 0x0000d200ff107b82 */ /* 0x000ee20000000a00 */
[----:B------:R-:W4:Y:S01]  /*3f10*/  LDCU UR30, c[0x0][0x374] ;  /* 0x00006e80ff1e77ac */ /* 0x000f220008000800 */
[----:B------:R-:W1:Y:S06]  /*3f20*/  LDCU UR15, c[0x0][0xb0c] ;  /* 0x00016180ff0f77ac */ /* 0x000e6c0008000800 */
[----:B------:R-:W3:Y:S01]  /*3f30*/  LDC.64 R2, c[0x0][0x888] ;  /* 0x00022200ff027b82 */ /* 0x000ee20000000a00 */
[----:B------:R-:W3:Y:S01]  /*3f40*/  LDCU UR49, c[0x0][0xb20] ;  /* 0x00016400ff3177ac */ /* 0x000ee20008000800 */
[----:B------:R-:W3:Y:S06]  /*3f50*/  LDCU UR4, c[0x0][0xb30] ;  /* 0x00016600ff0477ac */ /* 0x000eec0008000800 */
[----:B------:R-:W3:Y:S01]  /*3f60*/  LDC.64 R4, c[0x0][0x890] ;  /* 0x00022400ff047b82 */ /* 0x000ee20000000a00 */
[----:B------:R-:W-:Y:S01]  /*3f70*/  UMOV UR21, 0x400 ;  /* 0x0000040000157882 */ /* 0x000fe20000000000 */
[----:B--2---:R-:W-:-:S02]  /*3f80*/  UIMAD.WIDE.U32 UR6, UR31, UR44, URZ ;  /* 0x0000002c1f0672a5 */ /* 0x004fc4000f8e00ff */
[----:B----4-:R-:W-:Y:S02]  /*3f90*/  UIMAD.WIDE.U32 UR8, UR30, UR47, URZ ;  /* 0x0000002f1e0872a5 */ /* 0x010fe4000f8e00ff */
[----:B-1----:R-:W-:Y:S02]  /*3fa0*/  ULEA UR21, UR10, UR21, 0x18 ;  /* 0x000000150a157291 */ /* 0x002fe4000f8ec0ff */
[----:B------:R-:W-:Y:S02]  /*3fb0*/  UPLOP3.LUT UP3, UPT, UPT, UPT, UPT, 0x40, 0x4 ;  /* 0x000000000004789c */ /* 0x000fe40003f6e870 */
[----:B------:R-:W-:Y:S02]  /*3fc0*/  UIADD3 UR37, UPT, UPT, UR21, 0x58, URZ ;  /* 0x0000005815257890 */ /* 0x000fe4000fffe0ff */
[----:B------:R-:W-:Y:S02]  /*3fd0*/  UIADD3 UR33, UPT, UPT, UR21, 0x40, URZ ;  /* 0x0000004015217890 */ /* 0x000fe4000fffe0ff */
[----:B------:R-:W-:-:S02]  /*3fe0*/  UIADD3 UR25, UPT, UPT, UR21, 0x48, URZ ;  /* 0x0000004815197890 */ /* 0x000fc4000fffe0ff */
[----:B------:R-:W-:Y:S01]  /*3ff0*/  UIADD3 UR17, UPT, UPT, UR21, 0x50, URZ ;  /* 0x0000005015117890 */ /* 0x000fe2000fffe0ff */
[----:B------:R-:W-:Y:S01]  /*4000*/  UMOV UR6, UR7 ;  /* 0x0000000700067c82 */ /* 0x000fe20008000000 */
[----:B------:R-:W-:Y:S01]  /*4010*/  UMOV UR41, UR9 ;  /* 0x0000000900297c82 */ /* 0x000fe20008000000 */
[----:B------:R-:W-:Y:S02]  /*4020*/  UISETP.GE.AND UP0, UPT, UR42, 0x1, UPT ;  /* 0x000000012a00788c */ /* 0x000fe4000bf06270 */
[----:B------:R-:W-:Y:S01]  /*4030*/  UISETP.NE.AND UP4, UPT, UR42, 0x1, UPT ;  /* 0x000000012a00788c */ /* 0x000fe2000bf85270 */
[----:B------:R-:W1:Y:S01]  /*4040*/  LDCU.64 UR22, c[0x0][0xb28] ;  /* 0x00016500ff1677ac */ /* 0x000e620008000a00 */
[----:B------:R-:W-:Y:S02]  /*4050*/  UISETP.NE.AND UP6, UPT, UR15, 0x1, UPT ;  /* 0x000000010f00788c */ /* 0x000fe4000bfc5270 */
[----:B------:R-:W-:Y:S02]  /*4060*/  UISETP.NE.AND UP5, UPT, UR46, 0x1, UPT ;  /* 0x000000012e00788c */ /* 0x000fe4000bfa5270 */
[----:B------:R-:W-:-:S02]  /*4070*/  UPRMT UR37, UR10, 0x654, UR37 ;  /* 0x000006540a257896 */ /* 0x000fc40008000025 */
[----:B------:R-:W-:Y:S02]  /*4080*/  USHF.R.U32.HI UR43, URZ, UR45, UR6 ;  /* 0x0000002dff2b7299 */ /* 0x000fe40008011606 */
[----:B------:R-:W-:Y:S02]  /*4090*/  UPRMT UR40, UR10, 0x654, UR33 ;  /* 0x000006540a287896 */ /* 0x000fe40008000021 */
[----:B------:R-:W-:Y:S02]  /*40a0*/  UPRMT UR39, UR10, 0x654, UR25 ;  /* 0x000006540a277896 */ /* 0x000fe40008000019 */
[----:B------:R-:W-:Y:S02]  /*40b0*/  UPRMT UR38, UR10, 0x654, UR17 ;  /* 0x000006540a267896 */ /* 0x000fe40008000011 */
[----:B---3--:R-:W-:Y:S02]  /*40c0*/  USHF.R.U32.HI UR41, URZ, UR49, UR41 ;  /* 0x00000031ff297299 */ /* 0x008fe40008011629 */
[----:B------:R-:W-:-:S11]  /*40d0*/  UISETP.NE.AND UP2, UPT, UR4, 0x1, UPT ;  /* 0x000000010400788c */ /* 0x000fd6000bf45270 */
.L_x_85:
[C---:B------:R-:W-:Y:S02]  /*40e0*/  LEA R12, R14.reuse, UR21, 0x3 ;  /* 0x000000150e0c7c11 */ /* 0x040fe4000f8e18ff */
[----:B------:R-:W-:Y:S02]  /*40f0*/  SHF.L.U32 R9, R13, 0x1f, RZ ;  /* 0x0000001f0d097819 */ /* 0x000fe400000006ff */
[----:B------:R-:W-:Y:S02]  /*4100*/  LEA R10, R14, UR21, 0x4 ;  /* 0x000000150e0a7c11 */ /* 0x000fe4000f8e20ff */
[----:B--2---:R-:W2:Y:S02]  /*4110*/  SYNCS.PHASECHK.TRANS64.TRYWAIT P0, [R12+URZ+0x90], R9 ;  /* 0x000090090c0075a7 */ /* 0x004ea400080011ff */
[----:B--2---:R-:W-:Y:S05]  /*4120*/  @!P0 BRA `(.L_x_75) ;  /* 0x0000005800d48947 */ /* 0x004fea0003800000 */
.L_x_165:
[----:B--2---:R-:W2:Y:S01]  /*4130*/  LDS.128 R8, [R10+0x120] ;  /* 0x000120000a087984 */ /* 0x004ea20000000c00 */
[----:B------:R-:W-:Y:S01]  /*4140*/  UISETP.GE.AND UP0, UPT, UR42, 0x1, UPT ;  /* 0x000000012a00788c */ /* 0x000fe2000bf06270 */
[----:B------:R-:W-:Y:S01]  /*4150*/  @!PT LDS RZ, [RZ] ;  /* 0x00000000fffff984 */ /* 0x000fe20000000800 */
[----:B------:R-:W-:Y:S01]  /*4160*/  @!PT LDS RZ, [RZ] ;  /* 0x00000000fffff984 */ /* 0x000fe20000000800 */
[----:B------:R-:W-:Y:S01]  /*4170*/  @!PT LDS RZ, [RZ] ;  /* 0x00000000fffff984 */ /* 0x000fe20000000800 */
[----:B------:R-:W-:Y:S01]  /*4180*/  @!PT LDS RZ, [RZ] ;  /* 0x00000000fffff984 */ /* 0x000fe20000000800 */
[----:B------:R3:W-:Y:S06]  /*4190*/  MEMBAR.ALL.CTA ;  /* 0x0000000000007992 */ /* 0x0007ec0000008000 */
[----:B---3--:R-:W3:Y:S01]  /*41a0*/  FENCE.VIEW.ASYNC.S ;  /* 0x00000000000073c6 */ /* 0x008ee20000000000 */
[----:B--2---:R-:W-:Y:S11]  /*41b0*/  LOP3.LUT P0, RZ, R10, 0x1, RZ, 0xc0, !PT ;  /* 0x000000010aff7812 */ /* 0x004ff6000780c0ff */
[----:B------:R-:W-:Y:S02]  /*41c0*/  @!UPT UIADD3 URZ, UPT, UPT, URZ, URZ, URZ ;  /* 0x000000fffffff290 */ /* 0x000fe4000fffe0ff */
[----:B---3--:R-:W-:Y:S01]  /*41d0*/  VOTEU.ANY UP1, P0 ;  /* 0x0000000000ff7886 */ /* 0x008fe20000020100 */
[----:B------:R-:W-:Y:S11]  /*41e0*/  PLOP3.LUT P0, PT, PT, PT, UP1, 0x80, 0x8 ;  /* 0x000000000008781c */ /* 0x000ff60003f0f018 */
[----:B------:R-:W-:Y:S02]  /*41f0*/  @!UPT UIADD3 URZ, UPT, UPT, URZ, URZ, URZ ;  /* 0x000000fffffff290 */ /* 0x000fe4000fffe0ff */
[----:B------:R-:W-:Y:S02]  /*4200*/  @P0 SHF.R.U32.HI R0, RZ, 0x10, R9 ;  /* 0x00000010ff000819 */ /* 0x000fe40000011609 */
[----:B------:R-:W-:Y:S02]  /*4210*/  @P0 MOV R6, R8 ;  /* 0x0000000800060202 */ /* 0x000fe40000000f00 */
[----:B------:R-:W-:Y:S01]  /*4220*/  @P0 R2UR UR4, R0 ;  /* 0x00000000000402ca */ /* 0x000fe200000e0000 */
[----:B------:R-:W-:Y:S01]  /*4230*/  VIADD R0, R12, 0xa0 ;  /* 0x000000a00c007836 */ /* 0x000fe20000000000 */
[----:B------:R-:W-:Y:S02]  /*4240*/  @P0 LOP3.LUT R8, R9, 0xffff, RZ, 0xc0, !PT ;  /* 0x0000ffff09080812 */ /* 0x000fe400078ec0ff */
[----:B------:R-:W-:Y:S02]  /*4250*/  @P0 R2UR UR6, R6 ;  /* 0x00000000060602ca */ /* 0x000fe400000e0000 */
[----:B------:R-:W-:Y:S02]  /*4260*/  PRMT R0, RZ, 0x654, R0 ;  /* 0x00000654ff007816 */ /* 0x000fe40000000000 */
[----:B------:R-:W-:Y:S02]  /*4270*/  @P0 R2UR UR5, R8 ;  /* 0x00000000080502ca */ /* 0x000fe400000e0000 */
[----:B------:R2:W-:Y:S03]  /*4280*/  SYNCS.ARRIVE.TRANS64.RED.A1T0 RZ, [R0+URZ], RZ ;  /* 0x000000ff00ff79a7 */ /* 0x0005e600081004ff */
[----:B------:R-:W-:Y:S04]  /*4290*/  @UP1 UMOV UR29, UR4 ;  /* 0x00000004001d1c82 */ /* 0x000fe80008000000 */
[----:B------:R-:W-:Y:S04]  /*42a0*/  @UP1 UMOV UR14, UR6 ;  /* 0x00000006000e1c82 */ /* 0x000fe80008000000 */
[----:B------:R-:W-:Y:S01]  /*42b0*/  @UP1 UMOV UR13, UR5 ;  /* 0x00000005000d1c82 */ /* 0x000fe20008000000 */
[----:B------:R-:W-:Y:S05]  /*42c0*/  BRA.U !UP0, `(.L_x_76) ;  /* 0x0000000108a47547 */ /* 0x000fea000b800000 */
[----:B------:R-:W-:Y:S02]  /*42d0*/  UIMAD.WIDE.U32 UR18, UR13, UR47, URZ ;  /* 0x0000002f0d1272a5 */ /* 0x000fe4000f8e00ff */
[----:B------:R-:W-:Y:S02]  /*42e0*/  UIMAD.WIDE.U32 UR26, UR14, UR44, URZ ;  /* 0x0000002c0e1a72a5 */ /* 0x000fe4000f8e00ff */
[----:B------:R-:W-:Y:S02]  /*42f0*/  USEL UR4, UR30, UR41, !UP5 ;  /* 0x000000291e047287 */ /* 0x000fe4000e800000 */
[----:B------:R-:W-:Y:S02]  /*4300*/  USEL UR7, UR31, UR43, !UP6 ;  /* 0x0000002b1f077287 */ /* 0x000fe4000f000000 */
[----:B-1----:R-:W-:Y:S02]  /*4310*/  UIMAD.WIDE.U32 UR8, UR4, UR22, URZ ;  /* 0x00000016040872a5 */ /* 0x002fe4000f8e00ff */
[----:B------:R-:W-:Y:S01]  /*4320*/  UIMAD.WIDE.U32 UR10, UR7, UR22, URZ ;  /* 0x00000016070a72a5 */ /* 0x000fe2000f8e00ff */
[----:B------:R-:W-:Y:S02]  /*4330*/  UMOV UR5, UR19 ;  /* 0x0000001300057c82 */ /* 0x000fe40008000000 */
[----:B------:R-:W-:Y:S03]  /*4340*/  USHF.R.U32.HI UR6, URZ, UR49, UR5 ;  /* 0x00000031ff067299 */ /* 0x000fe60008011605 */
[----:B------:R-:W-:Y:S01]  /*4350*/  UMOV UR5, UR27 ;  /* 0x0000001b00057c82 */ /* 0x000fe20008000000 */
[----:B------:R-:W-:Y:S02]  /*4360*/  USEL UR6, UR13, UR6, !UP5 ;  /* 0x000000060d067287 */ /* 0x000fe4000e800000 */
[----:B------:R-:W-:Y:S03]  /*4370*/  USHF.R.U32.HI UR12, URZ, UR45, UR5 ;  /* 0x0000002dff0c7299 */ /* 0x000fe60008011605 */
[----:B------:R-:W-:Y:S02]  /*4380*/  UMOV UR5, UR9 ;  /* 0x0000000900057c82 */ /* 0x000fe40008000000 */
[----:B------:R-:W-:Y:S03]  /*4390*/  @UP4 USHF.R.U32.HI UR4, URZ, UR23, UR5 ;  /* 0x00000017ff044299 */ /* 0x000fe60008011605 */
[----:B------:R-:W-:Y:S01]  /*43a0*/  UMOV UR5, UR11 ;  /* 0x0000000b00057c82 */ /* 0x000fe20008000000 */
[----:B------:R-:W-:Y:S02]  /*43b0*/  UIMAD UR4, UR42, UR4, URZ ;  /* 0x000000042a0472a4 */ /* 0x000fe4000f8e02ff */
[----:B------:R-:W-:Y:S02]  /*43c0*/  @UP4 USHF.R.U32.HI UR7, URZ, UR23, UR5 ;  /* 0x00000017ff074299 */ /* 0x000fe40008011605 */
[----:B------:R-:W-:Y:S02]  /*43d0*/  UIMAD.WIDE.U32 UR10, UR6, UR22, URZ ;  /* 0x00000016060a72a5 */ /* 0x000fe4000f8e00ff */
[----:B------:R-:W-:Y:S02]  /*43e0*/  USEL UR5, UR14, UR12, !UP6 ;  /* 0x0000000c0e057287 */ /* 0x000fe4000f000000 */
[----:B------:R-:W-:Y:S02]  /*43f0*/  UIMAD UR8, UR42, UR7, URZ ;  /* 0x000000072a0872a4 */ /* 0x000fe4000f8e02ff */
[----:B------:R-:W-:Y:S03]  /*4400*/  UISETP.GE.AND UP0, UPT, UR6, UR4, UPT ;  /* 0x000000040600728c */ /* 0x000fe6000bf06270 */
[----:B------:R-:W-:Y:S01]  /*4410*/  UMOV UR4, UR11 ;  /* 0x0000000b00047c82 */ /* 0x000fe20008000000 */
[----:B------:R-:W-:Y:S02]  /*4420*/  UISETP.GE.OR UP0, UPT, UR5, UR8, UP0 ;  /* 0x000000080500728c */ /* 0x000fe40008706670 */
[----:B------:R-:W-:Y:S02]  /*4430*/  USHF.R.U32.HI UR4, URZ, UR23, UR4 ;  /* 0x00000017ff047299 */ /* 0x000fe40008011604 */
[----:B------:R-:W-:Y:S02]  /*4440*/  UIMAD.WIDE.U32 UR8, UR5, UR22, URZ ;  /* 0x00000016050872a5 */ /* 0x000fe4000f8e00ff */
[----:B------:R-:W-:Y:S04]  /*4450*/  USEL UR10, UR6, UR4, !UP4 ;  /* 0x00000004060a7287 */ /* 0x000fe8000e000000 */
[----:B------:R-:W-:Y:S01]  /*4460*/  UIADD3 UR11, UPT, UPT, -UR10, URZ, URZ ;  /* 0x000000ff0a0b7290 */ /* 0x000fe2000fffe1ff */
[----:B------:R-:W-:Y:S02]  /*4470*/  @!UP0 UMOV UR4, UR9 ;  /* 0x0000000900048c82 */ /* 0x000fe40008000000 */
[----:B------:R-:W-:Y:S02]  /*4480*/  @!UP0 USHF.R.U32.HI UR4, URZ, UR23, UR4 ;  /* 0x00000017ff048299 */ /* 0x000fe40008011604 */
[----:B------:R-:W-:Y:S02]  /*4490*/  UIMAD UR8, UR42, UR11, UR6 ;  /* 0x0000000b2a0872a4 */ /* 0x000fe4000f8e0206 */
[----:B------:R-:W-:Y:S04]  /*44a0*/  @!UP0 USEL UR4, UR5, UR4, !UP4 ;  /* 0x0000000405048287 */ /* 0x000fe8000e000000 */
[----:B------:R-:W-:Y:S02]  /*44b0*/  @!UP0 UIMAD UR8, UR7, UR8, UR4 ;  /* 0x00000008070882a4 */ /* 0x000fe4000f8e0204 */
[----:B------:R-:W-:Y:S02]  /*44c0*/  @!UP0 UIADD3 UR9, UPT, UPT, UR10, -UR4, URZ ;  /* 0x800000040a098290 */ /* 0x000fe4000fffe0ff */
[----:B------:R-:W-:Y:S02]  /*44d0*/  UIADD3 UR4, UPT, UPT, -UR5, URZ, URZ ;  /* 0x000000ff05047290 */ /* 0x000fe4000fffe1ff */
[----:B------:R-:W-:Y:S02]  /*44e0*/  UIADD3 UR7, UPT, UPT, -UR6, URZ, URZ ;  /* 0x000000ff06077290 */ /* 0x000fe4000fffe1ff */
[----:B------:R-:W-:Y:S02]  /*44f0*/  @!UP0 UIMAD UR6, UR9, UR42, UR5 ;  /* 0x0000002a090682a4 */ /* 0x000fe4000f8e0205 */
[----:B------:R-:W-:Y:S02]  /*4500*/  UIMAD UR14, UR15, UR4, UR14 ;  /* 0x000000040f0e72a4 */ /* 0x000fe4000f8e020e */
[----:B------:R-:W-:Y:S01]  /*4510*/  UIMAD UR13, UR46, UR7, UR13 ;  /* 0x000000072e0d72a4 */ /* 0x000fe2000f8e020d */
[----:B------:R-:W-:Y:S02]  /*4520*/  @!UP0 UMOV UR5, UR8 ;  /* 0x0000000800058c82 */ /* 0x000fe40008000000 */
[----:B------:R-:W-:Y:S02]  /*4530*/  UIMAD UR14, UR5, UR15, UR14 ;  /* 0x0000000f050e72a4 */ /* 0x000fe4000f8e020e */
[----:B------:R-:W-:Y:S11]  /*4540*/  UIMAD UR13, UR6, UR46, UR13 ;  /* 0x0000002e060d72a4 */ /* 0x000ff6000f8e020d */
[----:B------:R-:W-:Y:S01]  /*4550*/  @!UPT UIADD3 URZ, UPT, UPT, URZ, URZ, URZ ;  /* 0x000000fffffff290 */ /* 0x000fe2000fffe0ff */
.L_x_76:
[----:B------:R-:W3:Y:S01]  /*4560*/  @!UP2 LDCU.128 UR8, c[0x0][0xb10] ;  /* 0x00016200ff08a7ac */ /* 0x000ee20008000c00 */
[C---:B------:R-:W-:Y:S02]  /*4570*/  ISETP.NE.U32.AND P1, PT, R4.reuse, RZ, PT ;  /* 0x000000ff0400720c */ /* 0x040fe40003f25070 */
[----:B------:R-:W-:Y:S02]  /*4580*/  ISETP.NE.U32.AND P0, PT, R4, RZ, PT ;  /* 0x000000ff0400720c */ /* 0x000fe40003f05070 */
[C---:B------:R-:W-:Y:S02]  /*4590*/  ISETP.NE.AND.EX P1, PT, R5.reuse, RZ, PT, P1 ;  /* 0x000000ff0500720c */ /* 0x040fe40003f25310 */
[----:B------:R-:W-:Y:S01]  /*45a0*/  ISETP.NE.AND.EX P0, PT, R5, RZ, PT, P0 ;  /* 0x000000ff0500720c */ /* 0x000fe20003f05300 */
[----:B------:R-:W4:Y:S01]  /*45b0*/  @!UP2 LDCU UR5, c[0x0][0xb0c] ;  /* 0x00016180ff05a7ac */ /* 0x000f220008000800 */
[----:B------:R-:W-:Y:S01]  /*45c0*/  SHF.L.U32 R9, R15, 0x1f, RZ ;  /* 0x0000001f0f097819 */ /* 0x000fe200000006ff */
[----:B------:R-:W-:Y:S02]  /*45d0*/  USHF.L.U32 UR35, UR16, 0x6, URZ ;  /* 0x0000000610237899 */ /* 0x000fe400080006ff */
[----:B------:R-:W-:Y:S02]  /*45e0*/  USHF.L.U32 UR34, UR20, 0x8, URZ ;  /* 0x0000000814227899 */ /* 0x000fe400080006ff */
[----:B---3--:R-:W-:Y:S07]  /*45f0*/  UIMAD.WIDE.U32 UR6, UR14, UR8, URZ ;  /* 0x000000080e0672a5 */ /* 0x008fee000f8e00ff */
[----:B------:R-:W-:Y:S01]  /*4600*/  @!UP2 UMOV UR4, UR7 ;  /* 0x000000070004ac82 */ /* 0x000fe20008000000 */
[----:B----4-:R-:W-:Y:S02]  /*4610*/  @!UP2 UISETP.NE.AND UP0, UPT, UR5, 0x1, UPT ;  /* 0x000000010500a88c */ /* 0x010fe4000bf05270 */
[----:B------:R-:W-:Y:S02]  /*4620*/  @!UP2 USHF.R.U32.HI UR4, URZ, UR9, UR4 ;  /* 0x00000009ff04a299 */ /* 0x000fe40008011604 */
[----:B------:R-:W-:Y:S02]  /*4630*/  UIMAD.WIDE.U32 UR6, UR13, UR11, URZ ;  /* 0x0000000b0d0672a5 */ /* 0x000fe4000f8e00ff */
[----:B------:R-:W-:Y:S02]  /*4640*/  @!UP2 USEL UR8, UR14, UR4, !UP0 ;  /* 0x000000040e08a287 */ /* 0x000fe4000c000000 */
[----:B------:R-:W-:Y:S03]  /*4650*/  @!UP2 UISETP.NE.AND UP0, UPT, UR10, 0x1, UPT ;  /* 0x000000010a00a88c */ /* 0x000fe6000bf05270 */
[----:B------:R-:W-:Y:S02]  /*4660*/  @!UP2 UMOV UR6, UR7 ;  /* 0x000000070006ac82 */ /* 0x000fe40008000000 */
[----:B------:R-:W3:Y:S02]  /*4670*/  @!UP2 LDCU UR4, c[0x0][0xb20] ;  /* 0x00016400ff04a7ac */ /* 0x000ee40008000800 */
[----:B---3--:R-:W-:Y:S04]  /*4680*/  @!UP2 USHF.R.U32.HI UR6, URZ, UR4, UR6 ;  /* 0x00000004ff06a299 */ /* 0x008fe80008011606 */
[----:B------:R-:W-:Y:S04]  /*4690*/  @!UP2 USEL UR6, UR13, UR6, !UP0 ;  /* 0x000000060d06a287 */ /* 0x000fe8000c000000 */
[----:B------:R-:W-:Y:S02]  /*46a0*/  @!UP2 UIADD3 UR4, UPT, UPT, -UR8, UR6, URZ ;  /* 0x000000060804a290 */ /* 0x000fe4000fffe1ff */
[----:B------:R-:W-:Y:S02]  /*46b0*/  @!UP2 UIADD3 UR6, UPT, UPT, UR8, -UR6, URZ ;  /* 0x800000060806a290 */ /* 0x000fe4000fffe0ff */
[----:B------:R-:W-:Y:S02]  /*46c0*/  @!UP2 UIMAD UR14, UR4, UR5, UR14 ;  /* 0x00000005040ea2a4 */ /* 0x000fe4000f8e020e */
[----:B------:R-:W-:Y:S01]  /*46d0*/  @!UP2 UIMAD UR13, UR6, UR10, UR13 ;  /* 0x0000000a060da2a4 */ /* 0x000fe2000f8e020d */
[----:B------:R-:W-:Y:S11]  /*46e0*/  BRA.U UP3, `(.L_x_77) ;  /* 0x0000000103107547 */ /* 0x000ff6000b800000 */
[----:B--2---:R-:W-:Y:S04]  /*46f0*/  MOV R0, UR48 ;  /* 0x0000003000007c02 */ /* 0x004fe80008000f00 */
[----:B------:R-:W-:Y:S04]  /*4700*/  SHF.L.U32 R11, R0, 0x1f, RZ ;  /* 0x0000001f000b7819 */ /* 0x000fe800000006ff */
[----:B------:R-:W2:Y:S02]  /*4710*/  SYNCS.PHASECHK.TRANS64.TRYWAIT P2, [UR21+0x88], R11 ;  /* 0x0000880bff0075a7 */ /* 0x000ea40008041115 */
[----:B--2---:R-:W-:Y:S05]  /*4720*/  @!P2 BRA `(.L_x_78) ;  /* 0x000000540068a947 */ /* 0x004fea0003800000 */
.L_x_77:
[----:B------:R-:W-:Y:S05]  /*4730*/  @!P1 BRA `(.L_x_79) ;  /* 0x0000000000309947 */ /* 0x000fea0003800000 */
[----:B------:R-:W-:Y:S01]  /*4740*/  ISETP.NE.U32.AND P1, PT, R2, RZ, PT ;  /* 0x000000ff0200720c */ /* 0x000fe20003f25070 */
[----:B------:R-:W3:Y:S01]  /*4750*/  LDCU.64 UR4, c[0x0][0x358] ;  /* 0x00006b00ff0477ac */ /* 0x000ee20008000a00 */
[----:B------:R-:W-:Y:S02]  /*4760*/  IMAD.MOV.U32 R81, RZ, RZ, 0x1 ;  /* 0x00000001ff517424 */ /* 0x000fe400078e00ff */
[----:B------:R-:W-:Y:S11]  /*4770*/  ISETP.NE.AND.EX P1, PT, R3, RZ, PT, P1 ;  /* 0x000000ff0300720c */ /* 0x000ff60003f25310 */
[----:B------:R-:W-:Y:S02]  /*4780*/  @!UPT UIADD3 URZ, UPT, UPT, URZ, URZ, URZ ;  /* 0x000000fffffff290 */ /* 0x000fe4000fffe0ff */
[----:B--2---:R-:W2:Y:S01]  /*4790*/  @P1 LDC.64 R10, c[0x0][0x888] ;  /* 0x00022200ff0a1b82 */ /* 0x004ea20000000a00 */
[----:B------:R-:W-:Y:S04]  /*47a0*/  @P1 IMAD R0, R4, UR36, RZ ;  /* 0x0000002404001c24 */ /* 0x000fe8000f8e02ff */
[----:B--2---:R-:W-:Y:S04]  /*47b0*/  @P1 IMAD.WIDE R10, R0, 0x4, R10 ;  /* 0x00000004000a1825 */ /* 0x004fe800078e020a */
[----:B------:R-:W-:Y:S01]  /*47c0*/  HFMA2 R0, -RZ, RZ, 0, 5.9604644775390625e-08 ;  /* 0x00000001ff007431 */ /* 0x000fe200000001ff */
[----:B---3-5:R3:W5:Y:S04]  /*47d0*/  @P1 LDG.E R41, desc[UR4][R10.64] ;  /* 0x000000040a291981 */ /* 0x028768000c1e1900 */
[----:B------:R-:W-:Y:S01]  /*47e0*/  @!P1 PRMT R81, R0, 0x7610, R81 ;  /* 0x0000761000519816 */ /* 0x000fe20000000051 */
[----:B---3--:R-:W4:Y:S06]  /*47f0*/  @!P1 LDC R41, c[0x0][0x880] ;  /* 0x00022000ff299b82 */ /* 0x008f2c0000000800 */
.L_x_79:
[----:B----45:R-:W-:Y:S01]  /*4800*/  @!P0 FSETP.EQ.AND P1, PT, R41, RZ, PT ;  /* 0x000000ff2900820b */ /* 0x030fe20003f22000 */
[----:B------:R-:W-:Y:S01]  /*4810*/  @!UPT UIADD3 URZ, UPT, UPT, URZ, URZ, URZ ;  /* 0x000000fffffff290 */ /* 0x000fe2000fffe0ff */
[----:B------:R-:W-:Y:S11]  /*4820*/  @!P0 BRA `(.L_x_80) ;  /* 0x0000000000188947 */ /* 0x000ff60003800000 */
[----:B------:R-:W-:Y:S02]  /*4830*/  LOP3.LUT P0, RZ, R81, 0xff, RZ, 0xc0, !PT ;  /* 0x000000ff51ff7812 */ /* 0x000fe4000780c0ff */
[----:B------:R-:W-:Y:S04]  /*4840*/  ISETP.NE.U32.AND P1, PT, R2, RZ, PT ;  /* 0x000000ff0200720c */ /* 0x000fe80003f25070 */
[----:B------:R-:W-:Y:S04]  /*4850*/  ISETP.NE.AND.EX P1, PT, R3, RZ, PT, P1 ;  /* 0x000000ff0300720c */ /* 0x000fe80003f25310 */
[----:B------:R-:W-:Y:S03]  /*4860*/  PLOP3.LUT P1, PT, P1, PT, PT, 0x8, 0x80 ;  /* 0x000000000080781c */ /* 0x000fe60000f2e170 */
[----:B------:R-:W-:Y:S11]  /*4870*/  @P0 FSETP.EQ.AND P1, PT, R41, RZ, PT ;  /* 0x000000ff2900020b */ /* 0x000ff60003f22000 */
[----:B------:R-:W-:Y:S02]  /*4880*/  @!UPT UIADD3 URZ, UPT, UPT, URZ, URZ, URZ ;  /* 0x000000fffffff290 */ /* 0x000fe4000fffe0ff */
.L_x_80:
[----:B------:R-:W3:Y:S01]  /*4890*/  SYNCS.PHASECHK.TRANS64.TRYWAIT P2, [UR21+0x60], R9 ;  /* 0x00006009ff0075a7 */ /* 0x000ee20008041115 */
[----:B------:R-:W-:Y:S04]  /*48a0*/  ELECT P0, URZ, PT ;  /* 0x0000000000ff782f */ /* 0x000fe80003800000 */
[----:B------:R-:W-:Y:S11]  /*48b0*/  PLOP3.LUT P1, PT, P1, P0, PT, 0xf2, 0x2f ;  /* 0x00000000002f781c */ /* 0x000ff60000f21e72 */
[----:B------:R-:W-:Y:S02]  /*48c0*/  @!UPT UIADD3 URZ, UPT, UPT, URZ, URZ, URZ ;  /* 0x000000fffffff290 */ /* 0x000fe4000fffe0ff */
[----:B------:R-:W-:Y:S05]  /*48d0*/  @!P1 IADD3 R8, P0, PT, R16, 0x580, RZ ;  /* 0x0000058010089810 */ /* 0x000fea0007f1e0ff */
[----:B------:R-:W-:Y:S01]  /*48e0*/  @!P1 IMAD.X R6, RZ, RZ, R17, P0 ;  /* 0x000000ffff069224 */ /* 0x000fe200000e0611 */
[----:B---3--:R-:W-:Y:S07]  /*48f0*/  @!P2 BRA `(.L_x_81) ;  /* 0x00000054000ca947 */ /* 0x008fee0003800000 */
.L_x_168:
[----:B------:R-:W-:Y:S01]  /*4900*/  @!P1 R2UR UR5, R8 ;  /* 0x00000000080592ca */ /* 0x000fe200000e0000 */
[----:B------:R-:W-:Y:S01]  /*4910*/  VOTEU.ALL UP0, P1 ;  /* 0x0000000000ff7886 */ /* 0x000fe20000800000 */
[----:B------:R-:W-:Y:S01]  /*4920*/  @!P1 R2UR UR4, R6 ;  /* 0x00000000060492ca */ /* 0x000fe200000e0000 */
[----:B--2---:R-:W-:Y:S01]  /*4930*/  @!P1 IMAD.MOV.U32 R0, RZ, RZ, 0x2000 ;  /* 0x00002000ff009424 */ /* 0x004fe200078e00ff */
[----:B------:R-:W-:Y:S01]  /*4940*/  UMOV UR6, 0x0 ;  /* 0x0000000000067882 */ /* 0x000fe20000000000 */
[----:B------:R-:W-:Y:S01]  /*4950*/  UMOV UR7, 0x10000000 ;  /* 0x1000000000077882 */ /* 0x000fe20000000000 */
[----:B------:R-:W-:Y:S01]  /*4960*/  @!UP0 UIADD3 UR32, UPT, UPT, UR21, 0x400, URZ ;  /* 0x0000040015208890 */ /* 0x000fe2000fffe0ff */
[----:B------:R-:W-:Y:S01]  /*4970*/  @!P1 IADD3 R8, P0, PT, R16, 0x580, RZ ;  /* 0x0000058010089810 */ /* 0x000fe20007f1e0ff */
[----:B------:R-:W-:Y:S04]  /*4980*/  VOTEU.ALL UP0, P1 ;  /* 0x0000000000ff7886 */ /* 0x000fe80000800000 */
[----:B------:R-:W-:Y:S02]  /*4990*/  @!P1 IMAD.X R6, RZ, RZ, R17, P0 ;  /* 0x000000ffff069224 */ /* 0x000fe400000e0611 */
[----:B------:R-:W-:Y:S02]  /*49a0*/  IMAD.U32 R10, RZ, RZ, UR5 ;  /* 0x00000005ff0a7e24 */ /* 0x000fe4000f8e00ff */
[----:B------:R-:W-:Y:S03]  /*49b0*/  IMAD.U32 R11, RZ, RZ, UR4 ;  /* 0x00000004ff0b7e24 */ /* 0x000fe6000f8e00ff */
[----:B------:R-:W-:Y:S02]  /*49c0*/  @!P1 R2UR UR4, R10 ;  /* 0x000000000a0492ca */ /* 0x000fe400000e0000 */
[----:B------:R-:W-:Y:S11]  /*49d0*/  @!P1 R2UR UR5, R11 ;  /* 0x000000000b0592ca */ /* 0x000ff600000e0000 */
[----:B------:R-:W-:Y:S02]  /*49e0*/  @!UPT UIADD3 URZ, UPT, UPT, URZ, URZ, URZ ;  /* 0x000000fffffff290 */ /* 0x000fe4000fffe0ff */
[----:B------:R2:W-:Y:S01]  /*49f0*/  @!UP0 UTMALDG.3D [UR32], [UR4], desc[UR6] ;  /* 0x00000620040085b4 */ /* 0x0005e20008011000 */
[----:B------:R2:W-:Y:S01]  /*4a00*/  @!P1 SYNCS.ARRIVE.TRANS64.RED.A0TR RZ, [UR21+0x40], R0 ;  /* 0x00004000ffff99a7 */ /* 0x0005e20008300415 */
[----:B------:R-:W-:Y:S01]  /*4a10*/  SYNCS.ARRIVE.TRANS64.RED.A1T0 RZ, [UR40], RZ ;  /* 0x000000ffffff79a7 */ /* 0x000fe20008100428 */
[----:B------:R-:W3:Y:S02]  /*4a20*/  SYNCS.PHASECHK.TRANS64.TRYWAIT P2, [UR21+0x68], R9 ;  /* 0x00006809ff0075a7 */ /* 0x000ee40008041115 */
[----:B--23--:R-:W-:Y:S05]  /*4a30*/  @!P2 BRA `(.L_x_82) ;  /* 0x0000005000d4a947 */ /* 0x00cfea0003800000 */
.L_x_170:
        /* <DEDUP_REMOVED lines=8> */
[----:B------:R-:W-:Y:S01]  /*4ac0*/  @!UP0 UIADD3 UR24, UPT, UPT, UR21, 0x2400, URZ ;  /* 0x0000240015188890 */ /* 0x000fe2000fffe0ff */
[----:B------:R-:W-:Y:S01]  /*4ad0*/  VOTEU.ALL UP0, P1 ;  /* 0x0000000000ff7886 */ /* 0x000fe20000800000 */
[----:B------:R-:W-:Y:S01]  /*4ae0*/  UMOV UR27, UR35 ;  /* 0x00000023001b7c82 */ /* 0x000fe20008000000 */
[----:B------:R-:W-:Y:S02]  /*4af0*/  UMOV UR28, UR36 ;  /* 0x00000024001c7c82 */ /* 0x000fe40008000000 */
[----:B------:R-:W-:Y:S02]  /*4b00*/  IMAD.U32 R10, RZ, RZ, UR5 ;  /* 0x00000005ff0a7e24 */ /* 0x000fe4000f8e00ff */
[----:B------:R-:W-:Y:S02]  /*4b10*/  IMAD.U32 R11, RZ, RZ, UR4 ;  /* 0x00000004ff0b7e24 */ /* 0x000fe4000f8e00ff */
[----:B------:R-:W-:Y:S01]  /*4b20*/  @!P1 IMAD.X R6, RZ, RZ, R17, P0 ;  /* 0x000000ffff069224 */ /* 0x000fe200000e0611 */
        /* <DEDUP_REMOVED lines=8> */
.L_x_172:
[----:B------:R-:W-:Y:S01]  /*4bb0*/  @!P1 R2UR UR5, R8 ;  /* 0x00000000080592ca */ /* 0x000fe200000e0000 */
[----:B------:R-:W-:Y:S01]  /*4bc0*/  VOTEU.ALL UP0, P1 ;  /* 0x0000000000ff7886 */ /* 0x000fe20000800000 */
[----:B------:R-:W-:Y:S01]  /*4bd0*/  @!P1 R2UR UR4, R6 ;  /* 0x00000000060492ca */ /* 0x000fe200000e0000 */
[----:B--2---:R-:W-:Y:S01]  /*4be0*/  @!P1 IMAD.MOV.U32 R0, RZ, RZ, 0x2000 ;  /* 0x00002000ff009424 */ /* 0x004fe200078e00ff */
[----:B------:R-:W-:Y:S01]  /*4bf0*/  UMOV UR6, 0x0 ;  /* 0x0000000000067882 */ /* 0x000fe20000000000 */
[----:B------:R-:W-:Y:S01]  /*4c00*/  UMOV UR7, 0x10000000 ;  /* 0x1000000000077882 */ /* 0x000fe20000000000 */
[----:B------:R-:W-:Y:S01]  /*4c10*/  @!UP0 UIADD3 UR18, UPT, UPT, UR34, 0x80, URZ ;  /* 0x0000008022128890 */ /* 0x000fe2000fffe0ff */
[----:B------:R-:W-:Y:S01]  /*4c20*/  VIADD R14, R14, 0x1 ;  /* 0x000000010e0e7836 */ /* 0x000fe20000000000 */
[----:B------:R-:W-:Y:S01]  /*4c30*/  @!UP0 UIADD3 UR16, UPT, UPT, UR21, 0x4400, URZ ;  /* 0x0000440015108890 */ /* 0x000fe2000fffe0ff */
[----:B------:R-:W-:Y:S01]  /*4c40*/  VOTEU.ALL UP0, P1 ;  /* 0x0000000000ff7886 */ /* 0x000fe20000800000 */
[----:B------:R-:W-:Y:S01]  /*4c50*/  UMOV UR19, UR35 ;  /* 0x0000002300137c82 */ /* 0x000fe20008000000 */
[----:B------:R-:W-:Y:S02]  /*4c60*/  UMOV UR20, UR36 ;  /* 0x0000002400147c82 */ /* 0x000fe40008000000 */
        /* <DEDUP_REMOVED lines=10> */
.L_x_174:
[----:B------:R-:W-:Y:S01]  /*4d10*/  @!P1 IADD3 R6, P0, PT, R16, 0x580, RZ ;  /* 0x0000058010069810 */ /* 0x000fe20007f1e0ff */
[----:B------:R-:W-:Y:S01]  /*4d20*/  VOTEU.ALL UP0, P1 ;  /* 0x0000000000ff7886 */ /* 0x000fe20000800000 */
[----:B------:R-:W-:Y:S01]  /*4d30*/  UMOV UR6, 0x0 ;  /* 0x0000000000067882 */ /* 0x000fe20000000000 */
[----:B------:R-:W-:Y:S01]  /*4d40*/  UMOV UR7, 0x10000000 ;  /* 0x1000000000077882 */ /* 0x000fe20000000000 */
[----:B------:R-:W-:Y:S01]  /*4d50*/  @!P1 R2UR UR5, R6 ;  /* 0x00000000060592ca */ /* 0x000fe200000e0000 */
[----:B--2---:R-:W-:Y:S01]  /*4d60*/  @!P1 IMAD.X R0, RZ, RZ, R17, P0 ;  /* 0x000000ffff009224 */ /* 0x004fe200000e0611 */
[----:B------:R-:W-:Y:S01]  /*4d70*/  @!UP0 UIADD3 UR10, UPT, UPT, UR34, 0xc0, URZ ;  /* 0x000000c0220a8890 */ /* 0x000fe2000fffe0ff */
[----:B------:R-:W-:Y:S01]  /*4d80*/  R2UR UR18, R83 ;  /* 0x00000000531272ca */ /* 0x000fe200000e0000 */
[----:B------:R-:W-:Y:S01]  /*4d90*/  @!UP0 UIADD3 UR8, UPT, UPT, UR21, 0x6400, URZ ;  /* 0x0000640015088890 */ /* 0x000fe2000fffe0ff */
[----:B------:R-:W-:Y:S01]  /*4da0*/  R2UR UR16, R84 ;  /* 0x00000000541072ca */ /* 0x000fe200000e0000 */
[----:B------:R-:W-:Y:S01]  /*4db0*/  @!UP0 UIADD3 UR9, UPT, UPT, UR21, 0x58, URZ ;  /* 0x0000005815098890 */ /* 0x000fe2000fffe0ff */
[----:B------:R-:W-:Y:S01]  /*4dc0*/  @!P1 R2UR UR4, R0 ;  /* 0x00000000000492ca */ /* 0x000fe200000e0000 */
[----:B------:R-:W-:Y:S01]  /*4dd0*/  VOTEU.ALL UP0, P1 ;  /* 0x0000000000ff7886 */ /* 0x000fe20000800000 */
[----:B------:R-:W-:Y:S01]  /*4de0*/  UMOV UR11, UR35 ;  /* 0x00000023000b7c82 */ /* 0x000fe20008000000 */
[----:B------:R-:W-:Y:S01]  /*4df0*/  UMOV UR12, UR36 ;  /* 0x00000024000c7c82 */ /* 0x000fe20008000000 */
[C---:B------:R-:W-:Y:S01]  /*4e00*/  ISETP.NE.AND P0, PT, R14.reuse, 0x2, PT ;  /* 0x000000020e00780c */ /* 0x040fe20003f05270 */
[----:B------:R-:W-:Y:S01]  /*4e10*/  UPLOP3.LUT UP3, UPT, UPT, UPT, UPT, 0x80, 0x8 ;  /* 0x000000000008789c */ /* 0x000fe20003f6f070 */
[----:B------:R-:W-:Y:S01]  /*4e20*/  IMAD.U32 R8, RZ, RZ, UR5 ;  /* 0x00000005ff087e24 */ /* 0x000fe2000f8e00ff */
[----:B------:R-:W-:Y:S01]  /*4e30*/  LOP3.LUT R15, R15, 0x1, RZ, 0x3c, !PT ;  /* 0x000000010f0f7812 */ /* 0x000fe200078e3cff */
[----:B------:R-:W-:Y:S01]  /*4e40*/  UMOV UR36, UR29 ;  /* 0x0000001d00247c82 */ /* 0x000fe20008000000 */
[----:B------:R-:W-:Y:S01]  /*4e50*/  SEL R0, RZ, 0x1, P0 ;  /* 0x00000001ff007807 */ /* 0x000fe20000000000 */
[----:B------:R-:W-:Y:S01]  /*4e60*/  UIADD3 UR20, UPT, UPT, UR13, UR18, URZ ;  /* 0x000000120d147290 */ /* 0x000fe2000fffe0ff */
[----:B------:R-:W-:Y:S01]  /*4e70*/  SEL R14, R14, RZ, P0 ;  /* 0x000000ff0e0e7207 */ /* 0x000fe20000000000 */
[----:B------:R-:W-:Y:S01]  /*4e80*/  UIADD3 UR16, UPT, UPT, UR14, UR16, URZ ;  /* 0x000000100e107290 */ /* 0x000fe2000fffe0ff */
[----:B------:R-:W-:Y:S01]  /*4e90*/  IMAD.U32 R9, RZ, RZ, UR4 ;  /* 0x00000004ff097e24 */ /* 0x000fe2000f8e00ff */
[----:B------:R-:W-:Y:S02]  /*4ea0*/  @!P1 R2UR UR4, R8 ;  /* 0x00000000080492ca */ /* 0x000fe400000e0000 */
[----:B------:R-:W-:Y:S02]  /*4eb0*/  LOP3.LUT R13, R13, R0, RZ, 0x3c, !PT ;  /* 0x000000000d0d7212 */ /* 0x000fe400078e3cff */
[----:B------:R-:W-:Y:S11]  /*4ec0*/  @!P1 R2UR UR5, R9 ;  /* 0x00000000090592ca */ /* 0x000ff600000e0000 */
[----:B------:R-:W-:Y:S02]  /*4ed0*/  @!UPT UIADD3 URZ, UPT, UPT, URZ, URZ, URZ ;  /* 0x000000fffffff290 */ /* 0x000fe4000fffe0ff */
[----:B------:R2:W-:Y:S01]  /*4ee0*/  @!UP0 UTMALDG.3D [UR8], [UR4], desc[UR6] ;  /* 0x00000608040085b4 */ /* 0x0005e20008011000 */
[----:B------:R2:W-:Y:S01]  /*4ef0*/  @!P1 SYNCS.ARRIVE.TRANS64.RED.A0TR RZ, [UR21+0x58], R7 ;  /* 0x00005807ffff99a7 */ /* 0x0005e20008300415 */
[----:B------:R-:W-:Y:S01]  /*4f00*/  SYNCS.ARRIVE.TRANS64.RED.A1T0 RZ, [UR37], RZ ;  /* 0x000000ffffff79a7 */ /* 0x000fe20008100425 */
[----:B------:R-:W-:Y:S05]  /*4f10*/  BRA.U UP1, `(.L_x_85) ;  /* 0xfffffff101707547 */ /* 0x000fea000b83ffff */
[----:B------:R-:W-:-:S04]  /*4f20*/  SHF.L.U32 R3, R15, 0x1f, RZ ;  /* 0x0000001f0f037819 */ /* 0x000fc800000006ff */
[----:B------:R-:W3:Y:S02]  /*4f30*/  SYNCS.PHASECHK.TRANS64.TRYWAIT P0, [UR21+0x60], R3 ;  /* 0x00006003ff0075a7 */ /* 0x000ee40008001115 */
[----:B---3--:R-:W-:Y:S05]  /*4f40*/  @!P0 BRA `(.L_x_86) ;  /* 0x0000004c00d88947 */ /* 0x008fea0003800000 */
.L_x_176:
[----:B------:R-:W4:Y:S02]  /*4f50*/  SYNCS.PHASECHK.TRANS64.TRYWAIT P0, [UR21+0x68], R3 ;  /* 0x00006803ff0075a7 */ /* 0x000f240008001115 */
[----:B----4-:R-:W-:Y:S05]  /*4f60*/  @!P0 BRA `(.L_x_87) ;  /* 0x0000004c00e88947 */ /* 0x010fea0003800000 */
.L_x_178:
[----:B------:R-:W4:Y:S02]  /*4f70*/  SYNCS.PHASECHK.TRANS64.TRYWAIT P0, [UR21+0x70], R3 ;  /* 0x00007003ff0075a7 */ /* 0x000f240008001115 */
[----:B----4-:R-:W-:Y:S05]  /*4f80*/  @!P0 BRA `(.L_x_88) ;  /* 0x0000004c00f88947 */ /* 0x010fea0003800000 */
.L_x_180:
[----:B---3--:R-:W-:-:S07]  /*4f90*/  MOV R0, UR21 ;  /* 0x0000001500007c02 */ /* 0x008fce0008000f00 */
.L_x_89:
[----:B---3--:R-:W-:-:S04]  /*4fa0*/  SHF.L.U32 R3, R15, 0x1f, RZ ;  /* 0x0000001f0f037819 */ /* 0x008fc800000006ff */
[----:B------:R3:W4:Y:S03]  /*4fb0*/  SYNCS.PHASECHK.TRANS64.TRYWAIT P0, [R0+URZ+0x78], R3 ;  /* 0x00007803000075a7 */ /* 0x00072600080011ff */
[----:B----4-:R-:W-:Y:S05]  /*4fc0*/  @!P0 NANOSLEEP.SYNCS 0x989680 ;  /* 0x009896800000895d */ /* 0x010fea0003900000 */
[----:B------:R-:W4:Y:S02]  /*4fd0*/  @!P0 SYNCS.PHASECHK.TRANS64 P0, [R0+URZ+0x78], R3 ;  /* 0x00007803000085a7 */ /* 0x000f2400080010ff */
[----:B-12-4-:R-:W-:Y:S05]  /*4fe0*/  @P0 EXIT ;  /* 0x000000000000094d */ /* 0x016fea0003800000 */
[----:B------:R-:W-:Y:S05]  /*4ff0*/  BRA `(.L_x_89) ;  /* 0xfffffffc00e87947 */ /* 0x000fea000383ffff */
.L_x_74:
[----:B------:R-:W-:-:S06]  /*5000*/  UISETP.GE.AND UP0, UPT, UR17, 0x4, UPT ;  /* 0x000000041100788c */ /* 0x000fcc000bf06270 */
[----:B------:R-:W-:-:S13]  /*5010*/  PLOP3.LUT P0, PT, PT, PT, UP0, 0x80, 0x8 ;  /* 0x000000000008781c */ /* 0x000fda0003f0f008 */
[----:B------:R-:W-:Y:S05]  /*5020*/  @!P0 EXIT ;  /* 0x000000000000894d */ /* 0x000fea0003800000 */
[----:B------:R-:W1:Y:S08]  /*5030*/  S2UR UR4, SR_CgaCtaId ;  /* 0x00000000000479c3 */ /* 0x000e700000008800 */
[----:B------:R-:W-:Y:S01]  /*5040*/  BAR.SYNC.DEFER_BLOCKING 0x6, 0xa0 ;  /* 0x0182800000007b1d */ /* 0x000fe20000010000 */
[C---:B------:R-:W-:Y:S01]  /*5050*/  IMAD.SHL.U32 R5, R94.reuse, 0x40, RZ ;  /* 0x000000405e057824 */ /* 0x040fe200078e00ff */
[----:B------:R-:W-:Y:S01]  /*5060*/  SHF.R.U32.HI R3, RZ, 0x1, R94 ;  /* 0x00000001ff037819 */ /* 0x000fe2000001165e */
[C---:B------:R-:W-:Y:S01]  /*5070*/  IMAD.U32 R37, R94.reuse, 0x10000, RZ ;  /* 0x000100005e257824 */ /* 0x040fe200078e00ff */
[C---:B------:R-:W-:Y:S01]  /*5080*/  R2P PR, R94.reuse, 0x6 ;  /* 0x000000065e007804 */ /* 0x040fe20000000000 */
[----:B------:R-:W-:Y:S01]  /*5090*/  IMAD.SHL.U32 R80, R94, 0x20, RZ ;  /* 0x000000205e507824 */ /* 0x000fe200078e00ff */
[----:B------:R-:W-:-:S02]  /*50a0*/  UMOV UR44, 0x400 ;  /* 0x00000400002c7882 */ /* 0x000fc40000000000 */
[----:B------:R-:W2:Y:S01]  /*50b0*/  LDC.64 R78, c[0x0][0x8b0] ;  /* 0x00022c00ff4e7b82 */ /* 0x000ea20000000a00 */
[C---:B------:R-:W-:Y:S01]  /*50c0*/  LOP3.LUT R2, R5.reuse, 0x1c0, RZ, 0xc0, !PT ;  /* 0x000001c005027812 */ /* 0x040fe200078ec0ff */
[----:B------:R-:W-:Y:S01]  /*50d0*/  IMAD.MOV.U32 R92, RZ, RZ, 0x20 ;  /* 0x00000020ff5c7424 */ /* 0x000fe200078e00ff */
[----:B------:R-:W-:Y:S01]  /*50e0*/  LOP3.LUT R5, R5, 0x200, RZ, 0xc0, !PT ;  /* 0x0000020005057812 */ /* 0x000fe200078ec0ff */
[----:B------:R-:W-:Y:S01]  /*50f0*/  IMAD.MOV.U32 R91, RZ, RZ, 0x1 ;  /* 0x00000001ff5b7424 */ /* 0x000fe200078e00ff */
[----:B------:R-:W-:Y:S01]  /*5100*/  LOP3.LUT R3, R2, 0x8, R3, 0xf8, !PT ;  /* 0x0000000802037812 */ /* 0x000fe200078ef803 */
[----:B------:R-:W-:Y:S01]  /*5110*/  IMAD.SHL.U32 R2, R94, 0x8, RZ ;  /* 0x000000085e027824 */ /* 0x000fe200078e00ff */
[----:B------:R-:W-:Y:S01]  /*5120*/  LOP3.LUT R37, R37, 0x600000, RZ, 0xc0, !PT ;  /* 0x0060000025257812 */ /* 0x000fe200078ec0ff */
[----:B------:R-:W3:Y:S01]  /*5130*/  LDC.64 R76, c[0x0][0x8a8] ;  /* 0x00022a00ff4c7b82 */ /* 0x000ee20000000a00 */
[----:B------:R-:W-:Y:S01]  /*5140*/  LOP3.LUT R80, R5, 0xc00, R80, 0xf8, !PT ;  /* 0x00000c0005507812 */ /* 0x000fe200078ef850 */
[----:B------:R-:W-:Y:S01]  /*5150*/  IMAD.MOV.U32 R36, RZ, RZ, RZ ;  /* 0x000000ffff247224 */ /* 0x000fe200078e00ff */
[----:B------:R-:W-:Y:S01]  /*5160*/  LOP3.LUT R3, R3, 0x38, R2, 0x78, !PT ;  /* 0x0000003803037812 */ /* 0x000fe200078e7802 */
[----:B------:R-:W-:Y:S01]  /*5170*/  IMAD.MOV.U32 R90, RZ, RZ, RZ ;  /* 0x000000ffff5a7224 */ /* 0x000fe200078e00ff */
[----:B------:R-:W-:-:S02]  /*5180*/  SEL R93, R92, 0xffffffe0, !P2 ;  /* 0xffffffe05c5d7807 */ /* 0x000fc40005000000 */
[----:B------:R-:W-:Y:S02]  /*5190*/  CS2R R88, SRZ ;  /* 0x0000000000587805 */ /* 0x000fe4000001ff00 */
[----:B------:R-:W-:Y:S01]  /*51a0*/  LOP3.LUT R80, R80, R3, RZ, 0xfc, !PT ;  /* 0x0000000350507212 */ /* 0x000fe200078efcff */
[----:B-1----:R-:W-:Y:S01]  /*51b0*/  ULEA UR44, UR4, UR44, 0x18 ;  /* 0x0000002c042c7291 */ /* 0x002fe2000f8ec0ff */
[----:B------:R-:W-:Y:S01]  /*51c0*/  LOP3.LUT R94, R94, 0x60, RZ, 0xc0, !PT ;  /* 0x000000605e5e7812 */ /* 0x000fe200078ec0ff */
[----:B------:R-:W1:Y:S01]  /*51d0*/  LDCU UR59, c[0x0][0x370] ;  /* 0x00006e00ff3b77ac */ /* 0x000e620008000800 */
[----:B------:R-:W-:Y:S01]  /*51e0*/  SEL R92, R92, 0xffffffe0, !P1 ;  /* 0xffffffe05c5c7807 */ /* 0x000fe20004800000 */
[----:B------:R-:W-:Y:S01]  /*51f0*/  UIADD3 UR4, UPT, UPT, UR44, 0x400, URZ ;  /* 0x000004002c047890 */ /* 0x000fe2000fffe0ff */
[----:B------:R-:W4:Y:S04]  /*5200*/  LDCU UR43, c[0x0][0xb0c] ;  /* 0x00016180ff2b77ac */ /* 0x000f280008000800 */
[----:B------:R-:W1:Y:S01]  /*5210*/  LDS R0, [UR44+0x140] ;  /* 0x0001402cff007984 */ /* 0x000e620008000800 */
[----:B------:R-:W-:Y:S01]  /*5220*/  IMAD.U32 R86, RZ, RZ, UR4 ;  /* 0x00000004ff567e24 */ /* 0x000fe2000f8e00ff */
[----:B------:R-:W1:Y:S01]  /*5230*/  LDCU UR39, c[0x0][0xb30] ;  /* 0x00016600ff2777ac */ /* 0x000e620008000800 */
[----:B------:R-:W1:Y:S01]  /*5240*/  LDCU.64 UR56, c[0x0][0x888] ;  /* 0x00011100ff3877ac */ /* 0x000e620008000a00 */
[----:B------:R-:W1:Y:S01]  /*5250*/  LDCU.64 UR40, c[0x0][0xb28] ;  /* 0x00016500ff2877ac */ /* 0x000e620008000a00 */
[----:B------:R-:W1:Y:S01]  /*5260*/  LDCU.64 UR62, c[0x0][0x890] ;  /* 0x00011200ff3e77ac */ /* 0x000e620008000a00 */
[----:B------:R-:W1:Y:S01]  /*5270*/  LDCU.128 UR52, c[0x0][0xb10] ;  /* 0x00016200ff3477ac */ /* 0x000e620008000c00 */
[----:B------:R-:W1:Y:S01]  /*5280*/  LDCU UR58, c[0x0][0x374] ;  /* 0x00006e80ff3a77ac */ /* 0x000e620008000800 */
[----:B------:R-:W-:Y:S01]  /*5290*/  UMOV UR47, URZ ;  /* 0x000000ff002f7c82 */ /* 0x000fe20008000000 */
[----:B------:R-:W-:Y:S01]  /*52a0*/  UMOV UR46, URZ ;  /* 0x000000ff002e7c82 */ /* 0x000fe20008000000 */
[----:B-1234-:R-:W-:-:S07]  /*52b0*/  IMAD.IADD R37, R0, 0x1, R37 ;  /* 0x0000000100257824 */ /* 0x01efce00078e0225 */
.L_x_133:
[C---:B------:R-:W-:Y:S02]  /*52c0*/  LEA R3, R88.reuse, UR44, 0x3 ;  /* 0x0000002c58037c11 */ /* 0x040fe4000f8e18ff */
[----:B------:R-:W-:Y:S02]  /*52d0*/  SHF.L.U32 R0, R89, 0x1f, RZ ;  /* 0x0000001f59007819 */ /* 0x000fe400000006ff */
[----:B------:R-:W-:Y:S02]  /*52e0*/  LEA R5, R88, UR44, 0x4 ;  /* 0x0000002c58057c11 */ /* 0x000fe4000f8e20ff */
[----:B-1----:R-:W1:Y:S02]  /*52f0*/  SYNCS.PHASECHK.TRANS64.TRYWAIT P0, [R3+URZ+0x90], R0 ;  /* 0x00009000030075a7 */ /* 0x002e6400080011ff */
[----:B-1----:R-:W-:Y:S05]  /*5300*/  @!P0 BRA `(.L_x_90) ;  /* 0x0000004c00308947 */ /* 0x002fea0003800000 */
.L_x_181:
        /* <DEDUP_REMOVED lines=11> */
[----:B------:R-:W-:Y:S01]  /*53c0*/  PLOP3.LUT P0, PT, PT, PT, UP1, 0x80, 0x8 ;  /* 0x000000000008781c */ /* 0x000fe20003f0f018 */
[----:B------:R-:W-:Y:S11]  /*53d0*/  UP2UR UR61, UPR, URZ, 0x2 ;  /* 0x00000002ff3d7883 */ /* 0x000ff60008000000 */
[----:B------:R-:W-:Y:S01]  /*53e0*/  @!UPT UIADD3 URZ, UPT, UPT, URZ, URZ, URZ ;  /* 0x000000fffffff290 */ /* 0x000fe2000fffe0ff */
[----:B-1----:R-:W-:Y:S02]  /*53f0*/  @P0 SHF.R.U32.HI R0, RZ, 0x10, R5 ;  /* 0x00000010ff000819 */ /* 0x002fe40000011605 */
        /* <DEDUP_REMOVED lines=12> */
[----:B------:R-:W2:Y:S01]  /*54c0*/  LDCU UR12, c[0x0][0xb20] ;  /* 0x00016400ff0c77ac */ /* 0x000ea20008000800 */
[----:B------:R-:W-:Y:S02]  /*54d0*/  UIMAD.WIDE.U32 UR4, UR58, UR55, URZ ;  /* 0x000000373a0472a5 */ /* 0x000fe4000f8e00ff */
[----:B------:R-:W-:Y:S02]  /*54e0*/  UIMAD.WIDE.U32 UR6, UR59, UR52, URZ ;  /* 0x000000343b0672a5 */ /* 0x000fe4000f8e00ff */
[----:B------:R-:W-:Y:S02]  /*54f0*/  UISETP.NE.AND UP0, UPT, UR54, 0x1, UPT ;  /* 0x000000013600788c */ /* 0x000fe4000bf05270 */
[----:B------:R-:W-:Y:S02]  /*5500*/  UIMAD.WIDE.U32 UR8, UR37, UR55, URZ ;  /* 0x00000037250872a5 */ /* 0x000fe4000f8e00ff */
[----:B------:R-:W-:Y:S02]  /*5510*/  UIMAD.WIDE.U32 UR10, UR38, UR52, URZ ;  /* 0x00000034260a72a5 */ /* 0x000fe4000f8e00ff */
[----:B------:R-:W-:Y:S02]  /*5520*/  UISETP.NE.AND UP1, UPT, UR43, 0x1, UPT ;  /* 0x000000012b00788c */ /* 0x000fe4000bf25270 */
[----:B------:R-:W-:Y:S01]  /*5530*/  UISETP.NE.AND UP2, UPT, UR42, 0x1, UPT ;  /* 0x000000012a00788c */ /* 0x000fe2000bf45270 */
[----:B------:R-:W-:Y:S02]  /*5540*/  UMOV UR4, UR5 ;  /* 0x0000000500047c82 */ /* 0x000fe40008000000 */
[----:B--2---:R-:W-:Y:S03]  /*5550*/  USHF.R.U32.HI UR5, URZ, UR12, UR4 ;  /* 0x0000000cff057299 */ /* 0x004fe60008011604 */
[----:B------:R-:W-:Y:S02]  /*5560*/  UMOV UR4, UR7 ;  /* 0x0000000700047c82 */ /* 0x000fe40008000000 */
[----:B------:R-:W-:Y:S02]  /*5570*/  USHF.R.U32.HI UR7, URZ, UR53, UR4 ;  /* 0x00000035ff077299 */ /* 0x000fe40008011604 */
[----:B------:R-:W-:Y:S02]  /*5580*/  USEL UR4, UR58, UR5, !UP0 ;  /* 0x000000053a047287 */ /* 0x000fe4000c000000 */
[----:B------:R-:W-:Y:S01]  /*5590*/  USEL UR7, UR59, UR7, !UP1 ;  /* 0x000000073b077287 */ /* 0x000fe2000c800000 */
[----:B------:R-:W-:Y:S01]  /*55a0*/  UMOV UR5, UR9 ;  /* 0x0000000900057c82 */ /* 0x000fe20008000000 */
[----:B------:R-:W-:Y:S02]  /*55b0*/  UIMAD.WIDE.U32 UR8, UR4, UR40, URZ ;  /* 0x00000028040872a5 */ /* 0x000fe4000f8e00ff */
[----:B------:R-:W-:Y:S03]  /*55c0*/  USHF.R.U32.HI UR6, URZ, UR12, UR5 ;  /* 0x0000000cff067299 */ /* 0x000fe60008011605 */
[----:B------:R-:W-:Y:S01]  /*55d0*/  UMOV UR5, UR11 ;  /* 0x0000000b00057c82 */ /* 0x000fe20008000000 */
[----:B------:R-:W-:Y:S02]  /*55e0*/  UIMAD.WIDE.U32 UR10, UR7, UR40, URZ ;  /* 0x00000028070a72a5 */ /* 0x000fe4000f8e00ff */
[----:B------:R-:W-:Y:S02]  /*55f0*/  USHF.R.U32.HI UR12, URZ, UR53, UR5 ;  /* 0x00000035ff0c7299 */ /* 0x000fe40008011605 */
[----:B------:R-:W-:Y:S01]  /*5600*/  USEL UR6, UR37, UR6, !UP0 ;  /* 0x0000000625067287 */ /* 0x000fe2000c000000 */
[----:B------:R-:W-:Y:S02]  /*5610*/  UMOV UR5, UR9 ;  /* 0x0000000900057c82 */ /* 0x000fe40008000000 */
[----:B------:R-:W-:Y:S01]  /*5620*/  UMOV UR10, UR11 ;  /* 0x0000000b000a7c82 */ /* 0x000fe20008000000 */
[----:B------:R-:W-:Y:S02]  /*5630*/  @UP2 USHF.R.U32.HI UR4, URZ, UR41, UR5 ;  /* 0x00000029ff042299 */ /* 0x000fe40008011605 */
[----:B------:R-:W-:Y:S02]  /*5640*/  @UP2 USHF.R.U32.HI UR7, URZ, UR41, UR10 ;  /* 0x00000029ff072299 */ /* 0x000fe4000801160a */
[----:B------:R-:W-:Y:S02]  /*5650*/  UIMAD UR4, UR42, UR4, URZ ;  /* 0x000000042a0472a4 */ /* 0x000fe4000f8e02ff */
        /* <DEDUP_REMOVED lines=8> */
[----:B------:R-:W-:Y:S02]  /*56e0*/  USEL UR11, UR6, UR4, !UP2 ;  /* 0x00000004060b7287 */ /* 0x000fe4000d000000 */
[----:B------:R-:W-:Y:S02]  /*56f0*/  UIADD3 UR8, UPT, UPT, -UR5, URZ, URZ ;  /* 0x000000ff05087290 */ /* 0x000fe4000fffe1ff */
[----:B------:R-:W-:Y:S01]  /*5700*/  UIADD3 UR10, UPT, UPT, -UR11, URZ, URZ ;  /* 0x000000ff0b0a7290 */ /* 0x000fe2000fffe1ff */
[----:B------:R-:W-:Y:S01]  /*5710*/  @!UP0 UMOV UR4, UR9 ;  /* 0x0000000900048c82 */ /* 0x000fe20008000000 */
[----:B------:R-:W-:Y:S02]  /*5720*/  UIADD3 UR9, UPT, UPT, -UR6, URZ, URZ ;  /* 0x000000ff06097290 */ /* 0x000fe4000fffe1ff */
[----:B------:R-:W-:Y:S02]  /*5730*/  @!UP0 USHF.R.U32.HI UR4, URZ, UR41, UR4 ;  /* 0x00000029ff048299 */ /* 0x000fe40008011604 */
[----:B------:R-:W-:Y:S02]  /*5740*/  UIMAD UR10, UR42, UR10, UR6 ;  /* 0x0000000a2a0a72a4 */ /* 0x000fe4000f8e0206 */
[----:B------:R-:W-:Y:S04]  /*5750*/  @!UP0 USEL UR4, UR5, UR4, !UP2 ;  /* 0x0000000405048287 */ /* 0x000fe8000d000000 */
[----:B------:R-:W-:Y:S02]  /*5760*/  @!UP0 UIMAD UR10, UR7, UR10, UR4 ;  /* 0x0000000a070a82a4 */ /* 0x000fe4000f8e0204 */
[----:B------:R-:W-:Y:S02]  /*5770*/  @!UP0 UIADD3 UR11, UPT, UPT, UR11, -UR4, URZ ;  /* 0x800000040b0b8290 */ /* 0x000fe4000fffe0ff */
[----:B------:R-:W-:Y:S02]  /*5780*/  UIMAD UR7, UR43, UR8, UR38 ;  /* 0x000000082b0772a4 */ /* 0x000fe4000f8e0226 */
[----:B------:R-:W-:Y:S02]  /*5790*/  @!UP0 UIMAD UR6, UR11, UR42, UR5 ;  /* 0x0000002a0b0682a4 */ /* 0x000fe4000f8e0205 */
[----:B------:R-:W-:Y:S01]  /*57a0*/  UIMAD UR4, UR54, UR9, UR37 ;  /* 0x00000009360472a4 */ /* 0x000fe2000f8e0225 */
[----:B------:R-:W-:Y:S02]  /*57b0*/  @!UP0 UMOV UR5, UR10 ;  /* 0x0000000a00058c82 */ /* 0x000fe40008000000 */
[----:B------:R-:W-:Y:S02]  /*57c0*/  UIMAD UR38, UR5, UR43, UR7 ;  /* 0x0000002b052672a4 */ /* 0x000fe4000f8e0207 */
[----:B------:R-:W-:Y:S11]  /*57d0*/  UIMAD UR37, UR6, UR54, UR4 ;  /* 0x00000036062572a4 */ /* 0x000ff6000f8e0204 */
[----:B------:R-:W-:Y:S01]  /*57e0*/  @!UPT UIADD3 URZ, UPT, UPT, URZ, URZ, URZ ;  /* 0x000000fffffff290 */ /* 0x000fe2000fffe0ff */
.L_x_91:
[----:B------:R-:W-:Y:S01]  /*57f0*/  UISETP.NE.AND UP0, UPT, UR39, 0x1, UPT ;  /* 0x000000012700788c */ /* 0x000fe2000bf05270 */
[----:B------:R-:W-:Y:S01]  /*5800*/  LOP3.LUT P0, RZ, R86, 0x3f0, RZ, 0xc0, !PT ;  /* 0x000003f056ff7812 */ /* 0x000fe2000780c0ff */
[----:B------:R-:W-:Y:S01]  /*5810*/  USHF.L.U32 UR50, UR16, 0x6, URZ ;  /* 0x0000000610327899 */ /* 0x000fe200080006ff */
[----:B------:R-:W-:Y:S01]  /*5820*/  BSSY.RECONVERGENT B6, `(.L_x_92) ;  /* 0x0000034000067945 */ /* 0x000fe20003800200 */
[----:B------:R-:W-:Y:S01]  /*5830*/  USHF.L.U32 UR49, UR20, 0x8, URZ ;  /* 0x0000000814317899 */ /* 0x000fe200080006ff */
[----:B------:R-:W-:Y:S06]  /*5840*/  IADD3 R88, PT, PT, R88, 0x1, RZ ;  /* 0x0000000158587810 */ /* 0x000fec0007ffe0ff */
[----:B------:R-:W2:Y:S01]  /*5850*/  @!UP0 LDCU.128 UR12, c[0x0][0xb10] ;  /* 0x00016200ff0c87ac */ /* 0x000ea20008000c00 */
[----:B------:R-:W3:Y:S01]  /*5860*/  @!UP0 LDCU UR5, c[0x0][0xb0c] ;  /* 0x00016180ff0587ac */ /* 0x000ee20008000800 */
[----:B------:R-:W4:Y:S01]  /*5870*/  @!UP0 LDCU UR10, c[0x0][0xb20] ;  /* 0x00016400ff0a87ac */ /* 0x000f220008000800 */
[----:B--2---:R-:W-:Y:S02]  /*5880*/  UIMAD.WIDE.U32 UR8, UR38, UR12, URZ ;  /* 0x0000000c260872a5 */ /* 0x004fe4000f8e00ff */
[----:B------:R-:W-:Y:S02]  /*5890*/  UIMAD.WIDE.U32 UR6, UR37, UR15, URZ ;  /* 0x0000000f250672a5 */ /* 0x000fe4000f8e00ff */
[----:B------:R-:W-:Y:S03]  /*58a0*/  @!UP0 UISETP.NE.AND UP1, UPT, UR14, 0x1, UPT ;  /* 0x000000010e00888c */ /* 0x000fe6000bf25270 */
[----:B------:R-:W-:Y:S01]  /*58b0*/  @!UP0 UMOV UR4, UR9 ;  /* 0x0000000900048c82 */ /* 0x000fe20008000000 */
[----:B---3--:R-:W-:Y:S02]  /*58c0*/  @!UP0 UISETP.NE.AND UP2, UPT, UR5, 0x1, UPT ;  /* 0x000000010500888c */ /* 0x008fe4000bf45270 */
[----:B------:R-:W-:Y:S01]  /*58d0*/  @!UP0 USHF.R.U32.HI UR4, URZ, UR13, UR4 ;  /* 0x0000000dff048299 */ /* 0x000fe20008011604 */
[----:B------:R-:W-:Y:S02]  /*58e0*/  @!UP0 UMOV UR6, UR7 ;  /* 0x0000000700068c82 */ /* 0x000fe40008000000 */
[----:B----4-:R-:W-:Y:S02]  /*58f0*/  @!UP0 USHF.R.U32.HI UR6, URZ, UR10, UR6 ;  /* 0x0000000aff068299 */ /* 0x010fe40008011606 */
[----:B------:R-:W-:Y:S02]  /*5900*/  @!UP0 USEL UR7, UR38, UR4, !UP2 ;  /* 0x0000000426078287 */ /* 0x000fe4000d000000 */
[----:B------:R-:W-:Y:S04]  /*5910*/  @!UP0 USEL UR6, UR37, UR6, !UP1 ;  /* 0x0000000625068287 */ /* 0x000fe8000c800000 */
[----:B------:R-:W-:Y:S02]  /*5920*/  @!UP0 UIADD3 UR4, UPT, UPT, -UR7, UR6, URZ ;  /* 0x0000000607048290 */ /* 0x000fe4000fffe1ff */
[----:B------:R-:W-:Y:S02]  /*5930*/  @!UP0 UIADD3 UR6, UPT, UPT, UR7, -UR6, URZ ;  /* 0x8000000607068290 */ /* 0x000fe4000fffe0ff */
[----:B------:R-:W-:Y:S02]  /*5940*/  @!UP0 UIMAD UR38, UR4, UR5, UR38 ;  /* 0x00000005042682a4 */ /* 0x000fe4000f8e0226 */
[----:B------:R-:W-:Y:S01]  /*5950*/  @!UP0 UIMAD UR37, UR6, UR14, UR37 ;  /* 0x0000000e062582a4 */ /* 0x000fe2000f8e0225 */
[----:B------:R-:W-:Y:S11]  /*5960*/  @!P0 BRA `(.L_x_93) ;  /* 0x00000000007c8947 */ /* 0x000ff60003800000 */
[----:B------:R-:W2:Y:S01]  /*5970*/  LDCU.64 UR8, c[0x4][0x80] ;  /* 0x01001000ff0877ac */ /* 0x000ea20008000a00 */
[----:B------:R-:W-:Y:S01]  /*5980*/  MOV R2, 0x0 ;  /* 0x0000000000027802 */ /* 0x000fe20000000f00 */
[----:B------:R-:W-:Y:S02]  /*5990*/  HFMA2 R12, -RZ, RZ, 0, 5.9604644775390625e-08 ;  /* 0x00000001ff0c7431 */ /* 0x000fe400000001ff */
[----:B------:R-:W-:Y:S01]  /*59a0*/  IMAD.MOV.U32 R8, RZ, RZ, 0x70 ;  /* 0x00000070ff087424 */ /* 0x000fe200078e00ff */
[----:B------:R3:W4:Y:S01]  /*59b0*/  LDC.64 R14, c[0x4][R2] ;  /* 0x01000000020e7b82 */ /* 0x0007220000000a00 */
[----:B------:R-:W1:Y:S01]  /*59c0*/  LDCU.64 UR6, c[0x4][0x88] ;  /* 0x01001100ff0677ac */ /* 0x000e620008000a00 */
[----:B------:R-:W-:Y:S01]  /*59d0*/  IMAD.MOV.U32 R13, RZ, RZ, RZ ;  /* 0x000000ffff0d7224 */ /* 0x000fe200078e00ff */
[----:B------:R-:W1:Y:S01]  /*59e0*/  LDCU.64 UR4, c[0x4][0x8] ;  /* 0x01000100ff0477ac */ /* 0x000e620008000a00 */
[----:B--2---:R-:W-:Y:S01]  /*59f0*/  MOV R5, UR9 ;  /* 0x0000000900057c02 */ /* 0x004fe20008000f00 */
[----:B------:R-:W-:Y:S01]  /*5a00*/  IMAD.U32 R4, RZ, RZ, UR8 ;  /* 0x00000008ff047e24 */ /* 0x000fe2000f8e00ff */
[----:B-1----:R-:W-:Y:S01]  /*5a10*/  MOV R7, UR7 ;  /* 0x0000000700077c02 */ /* 0x002fe20008000f00 */
[----:B------:R-:W-:Y:S01]  /*5a20*/  IMAD.U32 R6, RZ, RZ, UR6 ;  /* 0x00000006ff067e24 */ /* 0x000fe2000f8e00ff */
[----:B------:R-:W-:Y:S01]  /*5a30*/  MOV R11, UR5 ;  /* 0x00000005000b7c02 */ /* 0x000fe20008000f00 */
[----:B------:R-:W-:Y:S02]  /*5a40*/  IMAD.U32 R10, RZ, RZ, UR4 ;  /* 0x00000004ff0a7e24 */ /* 0x000fe4000f8e00ff */
[----:B------:R-:W-:Y:S07]  /*5a50*/  LEPC R20, `(.L_x_94) ;  /* 0x000000001014794e */ /* 0x000fee0000000000 */
[----:B---345:R-:W-:Y:S05]  /*5a60*/  CALL.ABS.NOINC R14 ;  /* 0x000000000e007343 */ /* 0x038fea0003c00000 */
.L_x_94:
[----:B------:R-:W1:Y:S01]  /*5a70*/  LDCU.64 UR8, c[0x4][0x80] ;  /* 0x01001000ff0877ac */ /* 0x000e620008000a00 */
[----:B------:R-:W2:Y:S01]  /*5a80*/  LDC.64 R2, c[0x4][R2] ;  /* 0x0100000002027b82 */ /* 0x000ea20000000a00 */
[----:B------:R-:W-:Y:S02]  /*5a90*/  HFMA2 R12, -RZ, RZ, 0, 5.9604644775390625e-08 ;  /* 0x00000001ff0c7431 */ /* 0x000fe400000001ff */
[----:B------:R-:W-:Y:S02]  /*5aa0*/  IMAD.MOV.U32 R8, RZ, RZ, 0x70 ;  /* 0x00000070ff087424 */ /* 0x000fe400078e00ff */
[----:B------:R-:W-:Y:S01]  /*5ab0*/  IMAD.MOV.U32 R13, RZ, RZ, RZ ;  /* 0x000000ffff0d7224 */ /* 0x000fe200078e00ff */
[----:B------:R-:W3:Y:S01]  /*5ac0*/  LDCU.64 UR6, c[0x4][0x88] ;  /* 0x01001100ff0677ac */ /* 0x000ee20008000a00 */
[----:B------:R-:W4:Y:S01]  /*5ad0*/  LDCU.64 UR4, c[0x4][0x8] ;  /* 0x01000100ff0477ac */ /* 0x000f220008000a00 */
[----:B-1----:R-:W-:Y:S02]  /*5ae0*/  MOV R4, UR8 ;  /* 0x0000000800047c02 */ /* 0x002fe40008000f00 */
[----:B------:R-:W-:Y:S02]  /*5af0*/  MOV R5, UR9 ;  /* 0x0000000900057c02 */ /* 0x000fe40008000f00 */
[----:B---3--:R-:W-:Y:S01]  /*5b00*/  MOV R7, UR7 ;  /* 0x0000000700077c02 */ /* 0x008fe20008000f00 */
[----:B------:R-:W-:Y:S01]  /*5b10*/  IMAD.U32 R6, RZ, RZ, UR6 ;  /* 0x00000006ff067e24 */ /* 0x000fe2000f8e00ff */
[----:B----4-:R-:W-:Y:S01]  /*5b20*/  MOV R11, UR5 ;  /* 0x00000005000b7c02 */ /* 0x010fe20008000f00 */
[----:B------:R-:W-:Y:S02]  /*5b30*/  IMAD.U32 R10, RZ, RZ, UR4 ;  /* 0x00000004ff0a7e24 */ /* 0x000fe4000f8e00ff */
[----:B------:R-:W-:Y:S07]  /*5b40*/  LEPC R20, `(.L_x_93) ;  /* 0x000000001014794e */ /* 0x000fee0000000000 */
[----:B--2---:R-:W-:Y:S05]  /*5b50*/  CALL.ABS.NOINC R2 ;  /* 0x0000000002007343 */ /* 0x004fea0003c00000 */
.L_x_93:
[----:B------:R-:W-:Y:S05]  /*5b60*/  BSYNC.RECONVERGENT B6 ;  /* 0x0000000000067941 */ /* 0x000fea0003800200 */
.L_x_92:
[----:B------:R-:W-:Y:S01]  /*5b70*/  R2UR UR4, R85 ;  /* 0x00000000550472ca */ /* 0x000fe200000e0000 */
[----:B------:R-:W-:Y:S01]  /*5b80*/  UISETP.NE.U32.AND UP0, UPT, UR62, URZ, UPT ;  /* 0x000000ff3e00728c */ /* 0x000fe2000bf05070 */
[----:B------:R-:W-:Y:S02]  /*5b90*/  ISETP.NE.U32.AND P4, PT, R78, RZ, PT ;  /* 0x000000ff4e00720c */ /* 0x000fe40003f85070 */
[----:B------:R-:W-:Y:S01]  /*5ba0*/  ISETP.NE.U32.AND P2, PT, RZ, UR56, PT ;  /* 0x00000038ff007c0c */ /* 0x000fe2000bf45070 */
[----:B------:R-:W-:Y:S01]  /*5bb0*/  UISETP.NE.AND.EX UP1, UPT, UR63, URZ, UPT, UP0 ;  /* 0x000000ff3f00728c */ /* 0x000fe2000bf25300 */
[----:B------:R-:W-:Y:S01]  /*5bc0*/  ISETP.NE.AND.EX P4, PT, R79, RZ, PT, P4 ;  /* 0x000000ff4f00720c */ /* 0x000fe20003f85340 */
[----:B------:R-:W-:Y:S01]  /*5bd0*/  UPLOP3.LUT UP0, UPT, UPT, UPT, UPT, 0x40, 0x4 ;  /* 0x000000000004789c */ /* 0x000fe20003f0e870 */
[----:B------:R-:W-:Y:S05]  /*5be0*/  ISETP.NE.AND.EX P2, PT, RZ, UR57, PT, P2 ;  /* 0x00000039ff007c0c */ /* 0x000fea000bf45320 */
[----:B------:R-:W-:Y:S06]  /*5bf0*/  UISETP.NE.AND UP2, UPT, UR4, URZ, UPT ;  /* 0x000000ff0400728c */ /* 0x000fec000bf45270 */
[----:B------:R-:W-:Y:S05]  /*5c00*/  PLOP3.LUT P1, PT, PT, PT, UP2, 0x80, 0x8 ;  /* 0x000000000008781c */ /* 0x000fea0003f2f028 */
[----:B------:R-:W-:Y:S06]  /*5c10*/  @UP2 UPLOP3.LUT UP0, UPT, UPT, UPT, UP1, 0x80, 0x8 ;  /* 0x000000000008289c */ /* 0x000fec0003f0f010 */
[----:B------:R-:W-:Y:S01]  /*5c20*/  PLOP3.LUT P0, PT, PT, PT, UP0, 0x80, 0x8 ;  /* 0x000000000008781c */ /* 0x000fe20003f0f008 */
[----:B------:R-:W-:Y:S01]  /*5c30*/  @!UPT UIADD3 URZ, UPT, UPT, URZ, URZ, URZ ;  /* 0x000000fffffff290 */ /* 0x000fe2000fffe0ff */
[----:B------:R-:W-:Y:S11]  /*5c40*/  BRA.U !UP1, `(.L_x_95) ;  /* 0x00000001093c7547 */ /* 0x000ff6000b800000 */
[----:B------:R-:W-:Y:S01]  /*5c50*/  UISETP.NE.U32.AND UP0, UPT, UR56, URZ, UPT ;  /* 0x000000ff3800728c */ /* 0x000fe2000bf05070 */
[----:B-1----:R-:W-:Y:S01]  /*5c60*/  HFMA2 R0, -RZ, RZ, 0, 5.9604644775390625e-08 ;  /* 0x00000001ff007431 */ /* 0x002fe200000001ff */
[----:B------:R-:W1:Y:S01]  /*5c70*/  LDCU.64 UR8, c[0x0][0x358] ;  /* 0x00006b00ff0877ac */ /* 0x000e620008000a00 */
[----:B------:R-:W-:Y:S01]  /*5c80*/  IMAD.MOV.U32 R81, RZ, RZ, 0x1 ;  /* 0x00000001ff517424 */ /* 0x000fe200078e00ff */
[----:B------:R-:W-:Y:S06]  /*5c90*/  UISETP.NE.AND.EX UP0, UPT, UR57, URZ, UPT, UP0 ;  /* 0x000000ff3900728c */ /* 0x000fec000bf05300 */
[----:B------:R-:W-:Y:S05]  /*5ca0*/  PLOP3.LUT P3, PT, PT, PT, UP0, 0x80, 0x8 ;  /* 0x000000000008781c */ /* 0x000fea0003f6f008 */
[----:B------:R-:W2:Y:S01]  /*5cb0*/  @UP0 LDCU.64 UR4, c[0x0][0x888] ;  /* 0x00011100ff0407ac */ /* 0x000ea20008000a00 */
[----:B------:R-:W-:Y:S07]  /*5cc0*/  @UP0 UIMAD UR6, UR36, UR62, URZ ;  /* 0x0000003e240602a4 */ /* 0x000fee000f8e02ff */
[----:B------:R-:W-:Y:S01]  /*5cd0*/  @!P3 PRMT R81, R0, 0x7610, R81 ;  /* 0x000076100051b816 */ /* 0x000fe20000000051 */
[----:B--2---:R-:W-:Y:S06]  /*5ce0*/  @UP0 UIMAD.WIDE UR4, UR6, 0x4, UR4 ;  /* 0x00000004060408a5 */ /* 0x004fec000f8e0204 */
[----:B------:R-:W-:Y:S01]  /*5cf0*/  IMAD.U32 R2, RZ, RZ, UR4 ;  /* 0x00000004ff027e24 */ /* 0x000fe2000f8e00ff */
[----:B------:R-:W-:Y:S04]  /*5d00*/  MOV R3, UR5 ;  /* 0x0000000500037c02 */ /* 0x000fe80008000f00 */
[----:B------:R-:W2:Y:S01]  /*5d10*/  @!UP0 LDCU UR4, c[0x0][0x880] ;  /* 0x00011000ff0487ac */ /* 0x000ea20008000800 */
[----:B-1---5:R3:W5:Y:S02]  /*5d20*/  @P3 LDG.E R41, desc[UR8][R2.64] ;  /* 0x0000000802293981 */ /* 0x022764000c1e1900 */
[----:B--23--:R-:W-:Y:S02]  /*5d30*/  @!P3 IMAD.U32 R41, RZ, RZ, UR4 ;  /* 0x00000004ff29be24 */ /* 0x00cfe4000f8e00ff */
.L_x_95:
[----:B------:R-:W-:Y:S05]  /*5d40*/  @!P4 BRA `(.L_x_96) ;  /* 0x000000000024c947 */ /* 0x000fea0003800000 */
[----:B------:R-:W-:Y:S01]  /*5d50*/  ISETP.NE.U32.AND P3, PT, R76, RZ, PT ;  /* 0x000000ff4c00720c */ /* 0x000fe20003f65070 */
[----:B------:R-:W2:Y:S03]  /*5d60*/  LDCU.64 UR4, c[0x0][0x358] ;  /* 0x00006b00ff0477ac */ /* 0x000ea60008000a00 */
[----:B------:R-:W-:Y:S11]  /*5d70*/  ISETP.NE.AND.EX P3, PT, R77, RZ, PT, P3 ;  /* 0x000000ff4d00720c */ /* 0x000ff60003f65330 */
[----:B------:R-:W-:Y:S02]  /*5d80*/  @!UPT UIADD3 URZ, UPT, UPT, URZ, URZ, URZ ;  /* 0x000000fffffff290 */ /* 0x000fe4000fffe0ff */
[----:B------:R-:W3:Y:S01]  /*5d90*/  @P3 LDC.64 R2, c[0x0][0x8a8] ;  /* 0x00022a00ff023b82 */ /* 0x000ee20000000a00 */
[----:B-1----:R-:W-:Y:S04]  /*5da0*/  @P3 IMAD R0, R78, UR36, RZ ;  /* 0x000000244e003c24 */ /* 0x002fe8000f8e02ff */
[----:B---3--:R-:W-:Y:S05]  /*5db0*/  @P3 IMAD.WIDE R2, R0, 0x4, R2 ;  /* 0x0000000400023825 */ /* 0x008fea00078e0202 */
[----:B--2--5:R2:W5:Y:S02]  /*5dc0*/  @P3 LDG.E R38, desc[UR4][R2.64] ;  /* 0x0000000402263981 */ /* 0x024564000c1e1900 */
[----:B--2---:R-:W3:Y:S02]  /*5dd0*/  @!P3 LDC R38, c[0x0][0x8a0] ;  /* 0x00022800ff26bb82 */ /* 0x004ee40000000800 */
.L_x_96:
[----:B-----5:R-:W-:Y:S01]  /*5de0*/  FSETP.NEU.AND P3, PT, R41, RZ, PT ;  /* 0x000000ff2900720b */ /* 0x020fe20003f6d000 */
[----:B------:R-:W-:Y:S01]  /*5df0*/  IMAD.SHL.U32 R47, R80, 0x2, RZ ;  /* 0x00000002502f7824 */ /* 0x000fe200078e00ff */
[----:B------:R-:W-:Y:S01]  /*5e00*/  SEL R5, RZ, 0xffffffff, P2 ;  /* 0xffffffffff057807 */ /* 0x000fe20001000000 */
[----:B------:R-:W-:Y:S01]  /*5e10*/  BSSY B1, `(.L_x_97) ;  /* 0x0000044000017945 */ /* 0x000fe20003800000 */
[----:B------:R-:W-:Y:S01]  /*5e20*/  @P1 LOP3.LUT P2, RZ, R81, 0xff, RZ, 0xc0, !PT ;  /* 0x000000ff51ff1812 */ /* 0x000fe2000784c0ff */
[----:B------:R-:W-:Y:S01]  /*5e30*/  VIADD R97, R47, UR44 ;  /* 0x0000002c2f617c36 */ /* 0x000fe20008000000 */
[----:B------:R-:W-:Y:S01]  /*5e40*/  @P1 SEL R2, RZ, 0xffffffff, P3 ;  /* 0xffffffffff021807 */ /* 0x000fe20001800000 */
[----:B------:R-:W-:Y:S01]  /*5e50*/  IMAD.MOV.U32 R60, RZ, RZ, 0x1 ;  /* 0x00000001ff3c7424 */ /* 0x000fe200078e00ff */
[----:B------:R-:W-:Y:S01]  /*5e60*/  LOP3.LUT R91, R91, 0x1, RZ, 0x3c, !PT ;  /* 0x000000015b5b7812 */ /* 0x000fe200078e3cff */
[----:B------:R-:W-:Y:S01]  /*5e70*/  IMAD.MOV.U32 R46, RZ, RZ, RZ ;  /* 0x000000ffff2e7224 */ /* 0x000fe200078e00ff */
[----:B------:R-:W-:Y:S02]  /*5e80*/  @P0 SEL R2, R5, R2, !P2 ;  /* 0x0000000205020207 */ /* 0x000fe40005000000 */
[----:B------:R-:W-:Y:S02]  /*5e90*/  CS2R R74, SRZ ;  /* 0x00000000004a7805 */ /* 0x000fe4000001ff00 */
[----:B------:R-:W-:Y:S02]  /*5ea0*/  LEA R98, R36, UR44, 0x3 ;  /* 0x0000002c24627c11 */ /* 0x000fe4000f8e18ff */
[----:B------:R-:W-:Y:S02]  /*5eb0*/  CS2R R72, SRZ ;  /* 0x0000000000487805 */ /* 0x000fe4000001ff00 */
[----:B------:R-:W-:Y:S02]  /*5ec0*/  @P1 LOP3.LUT R2, R2, 0x1, RZ, 0xc0, !PT ;  /* 0x0000000102021812 */ /* 0x000fe400078ec0ff */
[----:B------:R-:W-:Y:S02]  /*5ed0*/  CS2R R66, SRZ ;  /* 0x0000000000427805 */ /* 0x000fe4000001ff00 */
[----:B------:R-:W-:Y:S02]  /*5ee0*/  SHF.L.U32 R3, R90, 0x1f, RZ ;  /* 0x0000001f5a037819 */ /* 0x000fe400000006ff */
[----:B------:R-:W-:Y:S02]  /*5ef0*/  CS2R R64, SRZ ;  /* 0x0000000000407805 */ /* 0x000fe4000001ff00 */
[----:B------:R-:W-:Y:S02]  /*5f00*/  ISETP.NE.U32.OR P6, PT, R2, 0x1, !P1 ;  /* 0x000000010200780c */ /* 0x000fe40004fc5470 */
[----:B------:R-:W-:Y:S02]  /*5f10*/  CS2R R58, SRZ ;  /* 0x00000000003a7805 */ /* 0x000fe4000001ff00 */
[----:B------:R-:W-:Y:S02]  /*5f20*/  PLOP3.LUT P2, PT, PT, PT, UP1, 0x80, 0x8 ;  /* 0x000000000008781c */ /* 0x000fe40003f4f018 */
[----:B------:R-:W-:Y:S02]  /*5f30*/  CS2R R56, SRZ ;  /* 0x0000000000387805 */ /* 0x000fe4000001ff00 */
[----:B------:R-:W-:Y:S02]  /*5f40*/  LEA.HI R39, R36, R36, RZ, 0x1 ;  /* 0x0000002424277211 */ /* 0x000fe400078f08ff */
[----:B------:R-:W-:Y:S02]  /*5f50*/  CS2R R50, SRZ ;  /* 0x0000000000327805 */ /* 0x000fe4000001ff00 */
[----:B------:R-:W-:Y:S02]  /*5f60*/  LOP3.LUT P4, R87, R81, 0xff, RZ, 0xc0, !PT ;  /* 0x000000ff51577812 */ /* 0x000fe4000788c0ff */
[----:B------:R-:W-:Y:S02]  /*5f70*/  CS2R R48, SRZ ;  /* 0x0000000000307805 */ /* 0x000fe4000001ff00 */
[----:B------:R-:W-:Y:S01]  /*5f80*/  SEL R2, RZ, 0xffffffff, P3 ;  /* 0xffffffffff027807 */ /* 0x000fe20001800000 */
[C---:B-1----:R-:W-:Y:S01]  /*5f90*/  IMAD.SHL.U32 R0, R39.reuse, 0x80, RZ ;  /* 0x0000008027007824 */ /* 0x042fe200078e00ff */
[----:B------:R-:W-:Y:S01]  /*5fa0*/  LOP3.LUT R39, R39, 0xffe, RZ, 0xc0, !PT ;  /* 0x00000ffe27277812 */ /* 0x000fe200078ec0ff */
[----:B------:R-:W-:Y:S01]  /*5fb0*/  VIADD R99, R97, 0x400 ;  /* 0x0000040061637836 */ /* 0x000fe20000000000 */
[----:B------:R-:W-:Y:S01]  /*5fc0*/  P2R R95, PR, RZ, 0x40 ;  /* 0x00000040ff5f7803 */ /* 0x000fe20000000000 */
[----:B------:R-:W-:Y:S01]  /*5fd0*/  IMAD.IADD R96, R92, 0x1, R97 ;  /* 0x000000015c607824 */ /* 0x000fe200078e0261 */
[----:B------:R-:W-:Y:S01]  /*5fe0*/  @P6 SHF.L.U32 R4, R91, 0x1f, RZ ;  /* 0x0000001f5b046819 */ /* 0x000fe200000006ff */
[----:B------:R-:W-:Y:S01]  /*5ff0*/  IMAD.IADD R39, R36, 0x1, -R39 ;  /* 0x0000000124277824 */ /* 0x000fe200078e0a27 */
[----:B------:R-:W-:Y:S02]  /*6000*/  @P2 SEL R2, R5, R2, !P4 ;  /* 0x0000000205022207 */ /* 0x000fe40006000000 */
[----:B------:R-:W1:Y:S01]  /*6010*/  @P6 SYNCS.PHASECHK.TRANS64.TRYWAIT P1, [UR44+0x40], R4 ;  /* 0x00004004ff0065a7 */ /* 0x000e62000802112c */
[----:B------:R-:W-:Y:S02]  /*6020*/  LOP3.LUT R0, R0, 0xffffff00, RZ, 0xc0, !PT ;  /* 0xffffff0000007812 */ /* 0x000fe400078ec0ff */
[----:B------:R-:W-:Y:S03]  /*6030*/  LOP3.LUT R2, R2, 0x1, RZ, 0xc0, !PT ;  /* 0x0000000102027812 */ /* 0x000fe600078ec0ff */
[----:B------:R-:W-:Y:S01]  /*6040*/  IMAD.IADD R0, R37, 0x1, R0 ;  /* 0x0000000125007824 */ /* 0x000fe200078e0200 */
[----:B------:R-:W-:Y:S03]  /*6050*/  ISETP.NE.U32.AND P5, PT, R2, 0x1, PT ;  /* 0x000000010200780c */ /* 0x000fe60003fa5070 */
[----:B------:R-:W-:Y:S01]  /*6060*/  IMAD R39, R39, 0x100000, R0 ;  /* 0x0010000027277824 */ /* 0x000fe200078e0200 */
[----:B------:R-:W-:Y:S01]  /*6070*/  P2R R61, PR, RZ, 0x20 ;  /* 0x00000020ff3d7803 */ /* 0x000fe20000000000 */
[----:B------:R2:W4:Y:S01]  /*6080*/  SYNCS.PHASECHK.TRANS64.TRYWAIT P0, [R98+URZ+0xb0], R3 ;  /* 0x0000b003620075a7 */ /* 0x00052200080011ff */
[----:B-1----:R-:W-:Y:S01]  /*6090*/  @P6 SEL R60, RZ, 0x1, !P1 ;  /* 0x00000001ff3c6807 */ /* 0x002fe20004800000 */
[----:B--2---:R-:W-:Y:S06]  /*60a0*/  @!P6 BRA `(.L_x_98) ;  /* 0x000000000068e947 */ /* 0x004fec0003800000 */
[C---:B------:R-:W-:Y:S01]  /*60b0*/  @P5 IMAD R5, R93.reuse, 0x2, R99 ;  /* 0x000000025d055824 */ /* 0x040fe200078e0263 */
[----:B------:R-:W-:Y:S01]  /*60c0*/  ISETP.NE.AND P1, PT, R60, RZ, PT ;  /* 0x000000ff3c00720c */ /* 0x000fe20003f25270 */
[----:B------:R-:W-:Y:S01]  /*60d0*/  @P5 IMAD R2, R93, 0x2, R97 ;  /* 0x000000025d025824 */ /* 0x000fe200078e0261 */
[----:B------:R-:W-:Y:S01]  /*60e0*/  BSSY B0, `(.L_x_99) ;  /* 0x000000e000007945 */ /* 0x000fe20003800000 */
[----:B------:R-:W-:Y:S01]  /*60f0*/  IMAD.MOV.U32 R74, RZ, RZ, RZ ;  /* 0x000000ffff4a7224 */ /* 0x000fe200078e00ff */
[----:B------:R-:W-:Y:S01]  /*6100*/  CS2R R66, SRZ ;  /* 0x0000000000427805 */ /* 0x000fe2000001ff00 */
[----:B------:R-:W-:Y:S01]  /*6110*/  @P5 IMAD.IADD R4, R92, 0x1, R5 ;  /* 0x000000015c045824 */ /* 0x000fe200078e0205 */
[----:B------:R-:W-:Y:S02]  /*6120*/  CS2R R64, SRZ ;  /* 0x0000000000407805 */ /* 0x000fe4000001ff00 */
[----:B------:R-:W-:Y:S02]  /*6130*/  CS2R R72, SRZ ;  /* 0x0000000000487805 */ /* 0x000fe4000001ff00 */
[----:B------:R-:W-:Y:S02]  /*6140*/  CS2R R50, SRZ ;  /* 0x0000000000327805 */ /* 0x000fe4000001ff00 */
[----:B------:R-:W-:Y:S02]  /*6150*/  CS2R R48, SRZ ;  /* 0x0000000000307805 */ /* 0x000fe4000001ff00 */
[----:B------:R-:W-:Y:S02]  /*6160*/  CS2R R58, SRZ ;  /* 0x00000000003a7805 */ /* 0x000fe4000001ff00 */
[----:B------:R-:W-:Y:S01]  /*6170*/  CS2R R56, SRZ ;  /* 0x0000000000387805 */ /* 0x000fe2000001ff00 */
[----:B------:R-:W-:Y:S06]  /*6180*/  @P1 BRA `(.L_x_100) ;  /* 0x00000000000c1947 */ /* 0x000fec0003800000 */
[----:B------:R-:W-:Y:S04]  /*6190*/  SHF.L.U32 R5, R91, 0x1f, RZ ;  /* 0x0000001f5b057819 */ /* 0x000fe800000006ff */
[----:B------:R-:W1:Y:S02]  /*61a0*/  SYNCS.PHASECHK.TRANS64.TRYWAIT P1, [UR44+0x40], R5 ;  /* 0x00004005ff0075a7 */ /* 0x000e64000802112c */
[----:B-1----:R-:W-:Y:S05]  /*61b0*/  @!P1 BRA `(.L_x_101) ;  /* 0x0000003c00989947 */ /* 0x002fea0003800000 */
.L_x_100:
[----:B------:R-:W-:Y:S05]  /*61c0*/  BSYNC B0 ;  /* 0x0000000000007941 */ /* 0x000fea0003800000 */
.L_x_99:
[----:B------:R-:W-:Y:S01]  /*61d0*/  ISETP.NE.AND P1, PT, R61, RZ, PT ;  /* 0x000000ff3d00720c */ /* 0x000fe20003f25270 */
[----:B------:R-:W-:Y:S11]  /*61e0*/  HFMA2 R46, -RZ, RZ, 0, 5.9604644775390625e-08 ;  /* 0x00000001ff2e7431 */ /* 0x000ff600000001ff */
[----:B------:R-:W-:Y:S01]  /*61f0*/  @!UPT UIADD3 URZ, UPT, UPT, URZ, URZ, URZ ;  /* 0x000000fffffff290 */ /* 0x000fe2000fffe0ff */
[----:B------:R-:W-:Y:S05]  /*6200*/  @P1 WARPSYNC.ALL ;  /* 0x0000000000001948 */ /* 0x000fea0003800000 */
[----:B------:R2:W1:Y:S04]  /*6210*/  @P1 LDSM.16.M88.4 R64, [R2+0x400] ;  /* 0x000400000240183b */ /* 0x0004680000000200 */
[----:B------:R2:W1:Y:S04]  /*6220*/  @P1 LDSM.16.M88.4 R72, [R4] ;  /* 0x000000000448183b */ /* 0x0004680000000200 */
[----:B------:R2:W1:Y:S04]  /*6230*/  @P1 LDSM.16.M88.4 R48, [R47+UR44+0x400] ;  /* 0x0004002c2f30183b */ /* 0x0004680008000200 */
[----:B------:R2:W1:Y:S02]  /*6240*/  @P1 LDSM.16.M88.4 R56, [R96+0x400] ;  /* 0x000400006038183b */ /* 0x0004640000000200 */
.L_x_98:
[----:B------:R-:W-:Y:S05]  /*6250*/  BSYNC B1 ;  /* 0x0000000000017941 */ /* 0x000fea0003800000 */
.L_x_97:
[----:B-1----:R-:W-:Y:S04]  /*6260*/  SHF.R.U32.HI R5, RZ, 0x15, R39 ;  /* 0x00000015ff057819 */ /* 0x002fe80000011627 */
[----:B------:R-:W-:Y:S01]  /*6270*/  LOP3.LUT P1, RZ, R5, 0x3, R82, 0x48, !PT ;  /* 0x0000000305ff7812 */ /* 0x000fe20007824852 */
[----:B------:R-:W-:Y:S01]  /*6280*/  @!UPT UIADD3 URZ, UPT, UPT, URZ, URZ, URZ ;  /* 0x000000fffffff290 */ /* 0x000fe2000fffe0ff */
[----:B----4-:R-:W-:Y:S11]  /*6290*/  @P0 BRA `(.L_x_102) ;  /* 0x0000000000080947 */ /* 0x010ff60003800000 */
[----:B------:R-:W1:Y:S02]  /*62a0*/  SYNCS.PHASECHK.TRANS64.TRYWAIT P0, [R98+URZ+0xb0], R3 ;  /* 0x0000b003620075a7 */ /* 0x000e6400080011ff */
[----:B-1----:R-:W-:Y:S05]  /*62b0*/  @!P0 BRA `(.L_x_103) ;  /* 0x0000003c00708947 */ /* 0x002fea0003800000 */
.L_x_102:
[----:B------:R-:W-:Y:S05]  /*62c0*/  @!P1 BRA `(.L_x_104) ;  /* 0x0000000000409947 */ /* 0x000fea0003800000 */
[----:B------:R-:W4:Y:S01]  /*62d0*/  LDCU.64 UR8, c[0x4][0x70] ;  /* 0x01000e00ff0877ac */ /* 0x000f220008000a00 */
[----:B-1----:R-:W-:Y:S01]  /*62e0*/  MOV R3, 0x0 ;  /* 0x0000000000037802 */ /* 0x002fe20000000f00 */
[----:B------:R-:W-:Y:S02]  /*62f0*/  HFMA2 R12, -RZ, RZ, 0, 5.9604644775390625e-08 ;  /* 0x00000001ff0c7431 */ /* 0x000fe400000001ff */
[----:B------:R-:W-:Y:S02]  /*6300*/  IMAD.MOV.U32 R8, RZ, RZ, 0x192 ;  /* 0x00000192ff087424 */ /* 0x000fe400078e00ff */
[----:B------:R-:W-:Y:S01]  /*6310*/  IMAD.MOV.U32 R13, RZ, RZ, RZ ;  /* 0x000000ffff0d7224 */ /* 0x000fe200078e00ff */
[----:B------:R-:W1:Y:S01]  /*6320*/  LDCU.64 UR6, c[0x4][0x78] ;  /* 0x01000f00ff0677ac */ /* 0x000e620008000a00 */
[----:B--2---:R-:W2:Y:S01]  /*6330*/  LDC.64 R2, c[0x4][R3] ;  /* 0x0100000003027b82 */ /* 0x004ea20000000a00 */
[----:B------:R-:W5:Y:S01]  /*6340*/  LDCU.64 UR4, c[0x4][0x10] ;  /* 0x01000200ff0477ac */ /* 0x000f620008000a00 */
[----:B----4-:R-:W-:Y:S01]  /*6350*/  MOV R5, UR9 ;  /* 0x0000000900057c02 */ /* 0x010fe20008000f00 */
[----:B------:R-:W-:Y:S01]  /*6360*/  IMAD.U32 R4, RZ, RZ, UR8 ;  /* 0x00000008ff047e24 */ /* 0x000fe2000f8e00ff */
[----:B-1----:R-:W-:Y:S01]  /*6370*/  MOV R7, UR7 ;  /* 0x0000000700077c02 */ /* 0x002fe20008000f00 */
[----:B------:R-:W-:Y:S01]  /*6380*/  IMAD.U32 R6, RZ, RZ, UR6 ;  /* 0x00000006ff067e24 */ /* 0x000fe2000f8e00ff */
[----:B-----5:R-:W-:Y:S01]  /*6390*/  MOV R11, UR5 ;  /* 0x00000005000b7c02 */ /* 0x020fe20008000f00 */
[----:B------:R-:W-:Y:S02]  /*63a0*/  IMAD.U32 R10, RZ, RZ, UR4 ;  /* 0x00000004ff0a7e24 */ /* 0x000fe4000f8e00ff */
[----:B------:R-:W-:Y:S07]  /*63b0*/  LEPC R20, `(.L_x_104) ;  /* 0x000000001014794e */ /* 0x000fee0000000000 */
[----:B--23--:R-:W-:Y:S05]  /*63c0*/  CALL.ABS.NOINC R2 ;  /* 0x0000000002007343 */ /* 0x00cfea0003c00000 */
.L_x_104:
[----:B------:R-:W-:Y:S05]  /*63d0*/  WARPSYNC.ALL ;  /* 0x0000000000007948 */ /* 0x000fea0003800000 */
[----:B------:R-:W-:Y:S01]  /*63e0*/  R2UR UR4, R39 ;  /* 0x00000000270472ca */ /* 0x000fe200000e0000 */
[--C-:B------:R-:W-:Y:S01]  /*63f0*/  HADD2.F32 R40, -RZ, R48.reuse.H0_H0 ;  /* 0x20000030ff287230 */ /* 0x100fe20000004100 */
[----:B------:R-:W-:Y:S01]  /*6400*/  SHF.L.U32 R62, R93, 0x1, RZ ;  /* 0x000000015d3e7819 */ /* 0x000fe200000006ff */
[----:B------:R-:W-:Y:S01]  /*6410*/  HADD2.F32 R43, -RZ, R48.H1_H1 ;  /* 0x30000030ff2b7230 */ /* 0x000fe20000004100 */
[----:B------:R-:W-:Y:S01]  /*6420*/  ISETP.NE.AND P0, PT, R94, RZ, PT ;  /* 0x000000ff5e00720c */ /* 0x000fe20003f05270 */
[----:B------:R-:W-:Y:S01]  /*6430*/  HADD2.F32 R42, -RZ, R49.H0_H0 ;  /* 0x20000031ff2a7230 */ /* 0x000fe20000004100 */
[----:B------:R-:W-:Y:S01]  /*6440*/  IADD3 R99, PT, PT, R99, R62, RZ ;  /* 0x0000003e63637210 */ /* 0x000fe20007ffe0ff */
[----:B------:R-:W-:Y:S01]  /*6450*/  HADD2.F32 R45, -RZ, R51.H0_H0 ;  /* 0x20000033ff2d7230 */ /* 0x000fe20000004100 */
[----:B------:R-:W-:Y:S02]  /*6460*/  BSSY.RECONVERGENT B0, `(.L_x_105) ;  /* 0x0000085000007945 */ /* 0x000fe40003800200 */
[----:B------:R-:W-:Y:S03]  /*6470*/  IADD3 R100, PT, PT, R92, R99, RZ ;  /* 0x000000635c647210 */ /* 0x000fe60007ffe0ff */
[----:B--2---:R-:W3:Y:S02]  /*6480*/  LDTM.16dp256bit.x8 R4, tmem[UR4] ;  /* 0x00000004000479ee */ /* 0x004ee400081a0000 */
[C---:B---3--:R-:W-:Y:S01]  /*6490*/  FMUL R0, R38.reuse, R4 ;  /* 0x0000000426007220 */ /* 0x048fe20000400000 */
[C---:B------:R-:W-:Y:S01]  /*64a0*/  FMUL R2, R38.reuse, R5 ;  /* 0x0000000526027220 */ /* 0x040fe20000400000 */
[C---:B-1----:R-:W-:Y:S01]  /*64b0*/  FMUL R3, R38.reuse, R6 ;  /* 0x0000000626037220 */ /* 0x042fe20000400000 */
[C---:B------:R-:W-:Y:S01]  /*64c0*/  FMUL R7, R38.reuse, R7 ;  /* 0x0000000726077220 */ /* 0x040fe20000400000 */
[C---:B------:R-:W-:Y:S01]  /*64d0*/  FFMA R0, R41.reuse, R40, R0 ;  /* 0x0000002829007223 */ /* 0x040fe20000000000 */
[----:B------:R-:W-:Y:S02]  /*64e0*/  HADD2.F32 R40, -RZ, R49.H1_H1 ;  /* 0x30000031ff287230 */ /* 0x000fe40000004100 */
[C---:B------:R-:W-:Y:S01]  /*64f0*/  FFMA R2, R41.reuse, R43, R2 ;  /* 0x0000002b29027223 */ /* 0x040fe20000000002 */
[C---:B------:R-:W-:Y:S01]  /*6500*/  FFMA R3, R41.reuse, R42, R3 ;  /* 0x0000002a29037223 */ /* 0x040fe20000000003 */
[--C-:B------:R-:W-:Y:S02]  /*6510*/  HADD2.F32 R43, -RZ, R50.reuse.H0_H0 ;  /* 0x20000032ff2b7230 */ /* 0x100fe40000004100 */
[----:B------:R-:W-:Y:S01]  /*6520*/  FMUL R4, R38, R8 ;  /* 0x0000000826047220 */ /* 0x000fe20000400000 */
[----:B------:R-:W-:Y:S01]  /*6530*/  HADD2.F32 R42, -RZ, R50.H1_H1 ;  /* 0x30000032ff2a7230 */ /* 0x000fe20000004100 */
[----:B------:R-:W-:Y:S01]  /*6540*/  F2FP.F16.F32.PACK_AB R52, R2, R0 ;  /* 0x000000000234723e */ /* 0x000fe200000000ff */
[C---:B------:R-:W-:Y:S01]  /*6550*/  FFMA R7, R41.reuse, R40, R7 ;  /* 0x0000002829077223 */ /* 0x040fe20000000007 */
[----:B------:R-:W-:Y:S01]  /*6560*/  FFMA R4, R41, R43, R4 ;  /* 0x0000002b29047223 */ /* 0x000fe20000000004 */
[C---:B------:R-:W-:Y:S01]  /*6570*/  FMUL R5, R38.reuse, R9 ;  /* 0x0000000926057220 */ /* 0x040fe20000400000 */
[C---:B------:R-:W-:Y:S01]  /*6580*/  FMUL R6, R38.reuse, R10 ;  /* 0x0000000a26067220 */ /* 0x040fe20000400000 */
[----:B------:R-:W-:Y:S01]  /*6590*/  HADD2.F32 R40, -RZ, R51.H1_H1 ;  /* 0x30000033ff287230 */ /* 0x000fe20000004100 */
[----:B------:R-:W-:Y:S01]  /*65a0*/  F2FP.F16.F32.PACK_AB R53, R7, R3 ;  /* 0x000000030735723e */ /* 0x000fe200000000ff */
[C---:B------:R-:W-:Y:S01]  /*65b0*/  FFMA R5, R41.reuse, R42, R5 ;  /* 0x0000002a29057223 */ /* 0x040fe20000000005 */
[----:B------:R-:W-:Y:S01]  /*65c0*/  FFMA R6, R41, R45, R6 ;  /* 0x0000002d29067223 */ /* 0x000fe20000000006 */
[C---:B------:R-:W-:Y:S01]  /*65d0*/  FMUL R11, R38.reuse, R11 ;  /* 0x0000000b260b7220 */ /* 0x040fe20000400000 */
[--C-:B------:R-:W-:Y:S02]  /*65e0*/  HADD2.F32 R43, -RZ, R56.reuse.H0_H0 ;  /* 0x20000038ff2b7230 */ /* 0x100fe40000004100 */
[C---:B------:R-:W-:Y:S01]  /*65f0*/  FMUL R8, R38.reuse, R12 ;  /* 0x0000000c26087220 */ /* 0x040fe20000400000 */
[----:B------:R-:W-:Y:S01]  /*6600*/  F2FP.F16.F32.PACK_AB R54, R5, R4 ;  /* 0x000000040536723e */ /* 0x000fe200000000ff */
[C---:B------:R-:W-:Y:S01]  /*6610*/  FFMA R11, R41.reuse, R40, R11 ;  /* 0x00000028290b7223 */ /* 0x040fe2000000000b */
[----:B------:R-:W-:Y:S02]  /*6620*/  HADD2.F32 R40, -RZ, R56.H1_H1 ;  /* 0x30000038ff287230 */ /* 0x000fe40000004100 */
[----:B------:R-:W-:Y:S01]  /*6630*/  FFMA R8, R41, R43, R8 ;  /* 0x0000002b29087223 */ /* 0x000fe20000000008 */
[C---:B------:R-:W-:Y:S01]  /*6640*/  FMUL R9, R38.reuse, R13 ;  /* 0x0000000d26097220 */ /* 0x040fe20000400000 */
[--C-:B------:R-:W-:Y:S01]  /*6650*/  HADD2.F32 R45, -RZ, R57.reuse.H0_H0 ;  /* 0x20000039ff2d7230 */ /* 0x100fe20000004100 */
[----:B------:R-:W-:Y:S01]  /*6660*/  F2FP.F16.F32.PACK_AB R55, R11, R6 ;  /* 0x000000060b37723e */ /* 0x000fe200000000ff */
[C---:B------:R-:W-:Y:S01]  /*6670*/  FMUL R10, R38.reuse, R14 ;  /* 0x0000000e260a7220 */ /* 0x040fe20000400000 */
[----:B------:R-:W-:Y:S02]  /*6680*/  HADD2.F32 R42, -RZ, R57.H1_H1 ;  /* 0x30000039ff2a7230 */ /* 0x000fe40000004100 */
[C---:B------:R-:W-:Y:S01]  /*6690*/  FFMA R9, R41.reuse, R40, R9 ;  /* 0x0000002829097223 */ /* 0x040fe20000000009 */
[C---:B------:R-:W-:Y:S01]  /*66a0*/  FMUL R15, R38.reuse, R15 ;  /* 0x0000000f260f7220 */ /* 0x040fe20000400000 */
[----:B------:R1:W-:Y:S01]  /*66b0*/  STSM.16.M88.4 [R97+0x400], R52 ;  /* 0x0004003461007844 */ /* 0x0003e20000000200 */
[----:B------:R-:W-:Y:S01]  /*66c0*/  FFMA R10, R41, R45, R10 ;  /* 0x0000002d290a7223 */ /* 0x000fe2000000000a */
[--C-:B------:R-:W-:Y:S01]  /*66d0*/  HADD2.F32 R40, -RZ, R58.reuse.H0_H0 ;  /* 0x2000003aff287230 */ /* 0x100fe20000004100 */
[----:B------:R-:W-:Y:S01]  /*66e0*/  F2FP.F16.F32.PACK_AB R68, R9, R8 ;  /* 0x000000080944723e */ /* 0x000fe200000000ff */
[----:B------:R-:W-:Y:S01]  /*66f0*/  FFMA R15, R41, R42, R15 ;  /* 0x0000002a290f7223 */ /* 0x000fe2000000000f */
[C---:B------:R-:W-:Y:S01]  /*6700*/  FMUL R12, R38.reuse, R16 ;  /* 0x00000010260c7220 */ /* 0x040fe20000400000 */
[----:B------:R-:W-:Y:S02]  /*6710*/  HADD2.F32 R42, -RZ, R58.H1_H1 ;  /* 0x3000003aff2a7230 */ /* 0x000fe40000004100 */
[C---:B------:R-:W-:Y:S01]  /*6720*/  FMUL R13, R38.reuse, R17 ;  /* 0x00000011260d7220 */ /* 0x040fe20000400000 */
[--C-:B------:R-:W-:Y:S01]  /*6730*/  HADD2.F32 R43, -RZ, R59.reuse.H0_H0 ;  /* 0x2000003bff2b7230 */ /* 0x100fe20000004100 */
[----:B------:R-:W-:Y:S01]  /*6740*/  F2FP.F16.F32.PACK_AB R69, R15, R10 ;  /* 0x0000000a0f45723e */ /* 0x000fe200000000ff */
[C---:B------:R-:W-:Y:S01]  /*6750*/  FFMA R12, R41.reuse, R40, R12 ;  /* 0x00000028290c7223 */ /* 0x040fe2000000000c */
[----:B------:R-:W-:Y:S01]  /*6760*/  FFMA R13, R41, R42, R13 ;  /* 0x0000002a290d7223 */ /* 0x000fe2000000000d */
[C---:B------:R-:W-:Y:S01]  /*6770*/  FMUL R14, R38.reuse, R18 ;  /* 0x00000012260e7220 */ /* 0x040fe20000400000 */
[----:B------:R-:W-:Y:S02]  /*6780*/  HADD2.F32 R40, -RZ, R59.H1_H1 ;  /* 0x3000003bff287230 */ /* 0x000fe40000004100 */
[C---:B------:R-:W-:Y:S01]  /*6790*/  FMUL R19, R38.reuse, R19 ;  /* 0x0000001326137220 */ /* 0x040fe20000400000 */
[C---:B------:R-:W-:Y:S01]  /*67a0*/  FMUL R16, R38.reuse, R20 ;  /* 0x0000001426107220 */ /* 0x040fe20000400000 */
[----:B------:R-:W-:Y:S01]  /*67b0*/  F2FP.F16.F32.PACK_AB R70, R13, R12 ;  /* 0x0000000c0d46723e */ /* 0x000fe200000000ff */
[C---:B------:R-:W-:Y:S01]  /*67c0*/  FFMA R14, R41.reuse, R43, R14 ;  /* 0x0000002b290e7223 */ /* 0x040fe2000000000e */
[--C-:B------:R-:W-:Y:S02]  /*67d0*/  HADD2.F32 R43, -RZ, R64.reuse.H0_H0 ;  /* 0x20000040ff2b7230 */ /* 0x100fe40000004100 */
[C---:B------:R-:W-:Y:S01]  /*67e0*/  FFMA R19, R41.reuse, R40, R19 ;  /* 0x0000002829137223 */ /* 0x040fe20000000013 */
[----:B------:R-:W-:Y:S02]  /*67f0*/  HADD2.F32 R42, -RZ, R64.H1_H1 ;  /* 0x30000040ff2a7230 */ /* 0x000fe40000004100 */
[C---:B------:R-:W-:Y:S01]  /*6800*/  FMUL R17, R38.reuse, R21 ;  /* 0x0000001526117220 */ /* 0x040fe20000400000 */
[--C-:B------:R-:W-:Y:S02]  /*6810*/  HADD2.F32 R45, -RZ, R65.reuse.H0_H0 ;  /* 0x20000041ff2d7230 */ /* 0x100fe40000004100 */
[----:B------:R-:W-:Y:S01]  /*6820*/  FFMA R16, R41, R43, R16 ;  /* 0x0000002b29107223 */ /* 0x000fe20000000010 */
[----:B------:R-:W-:Y:S01]  /*6830*/  F2FP.F16.F32.PACK_AB R71, R19, R14 ;  /* 0x0000000e1347723e */ /* 0x000fe200000000ff */
[----:B------:R-:W-:Y:S01]  /*6840*/  FFMA R17, R41, R42, R17 ;  /* 0x0000002a29117223 */ /* 0x000fe20000000011 */
[C---:B------:R-:W-:Y:S01]  /*6850*/  FMUL R18, R38.reuse, R22 ;  /* 0x0000001626127220 */ /* 0x040fe20000400000 */
[----:B------:R-:W-:Y:S02]  /*6860*/  HADD2.F32 R40, -RZ, R65.H1_H1 ;  /* 0x30000041ff287230 */ /* 0x000fe40000004100 */
[C---:B------:R-:W-:Y:S01]  /*6870*/  FMUL R23, R38.reuse, R23 ;  /* 0x0000001726177220 */ /* 0x040fe20000400000 */
[----:B------:R1:W-:Y:S01]  /*6880*/  STSM.16.M88.4 [R96+0x400], R68 ;  /* 0x0004004460007844 */ /* 0x0003e20000000200 */
[----:B------:R-:W-:Y:S01]  /*6890*/  F2FP.F16.F32.PACK_AB R104, R17, R16 ;  /* 0x000000101168723e */ /* 0x000fe200000000ff */
[C---:B------:R-:W-:Y:S01]  /*68a0*/  FFMA R18, R41.reuse, R45, R18 ;  /* 0x0000002d29127223 */ /* 0x040fe20000000012 */
[----:B------:R-:W-:Y:S01]  /*68b0*/  FFMA R23, R41, R40, R23 ;  /* 0x0000002829177223 */ /* 0x000fe20000000017 */
[--C-:B------:R-:W-:Y:S02]  /*68c0*/  HADD2.F32 R43, -RZ, R66.reuse.H0_H0 ;  /* 0x20000042ff2b7230 */ /* 0x100fe40000004100 */
[C---:B------:R-:W-:Y:S01]  /*68d0*/  FMUL R20, R38.reuse, R24 ;  /* 0x0000001826147220 */ /* 0x040fe20000400000 */
[----:B------:R-:W-:Y:S02]  /*68e0*/  HADD2.F32 R40, -RZ, R66.H1_H1 ;  /* 0x30000042ff287230 */ /* 0x000fe40000004100 */
[C---:B------:R-:W-:Y:S01]  /*68f0*/  FMUL R21, R38.reuse, R25 ;  /* 0x0000001926157220 */ /* 0x040fe20000400000 */
[--C-:B------:R-:W-:Y:S01]  /*6900*/  HADD2.F32 R45, -RZ, R67.reuse.H0_H0 ;  /* 0x20000043ff2d7230 */ /* 0x100fe20000004100 */
[----:B------:R-:W-:Y:S01]  /*6910*/  F2FP.F16.F32.PACK_AB R105, R23, R18 ;  /* 0x000000121769723e */ /* 0x000fe200000000ff */
[C---:B------:R-:W-:Y:S01]  /*6920*/  FFMA R20, R41.reuse, R43, R20 ;  /* 0x0000002b29147223 */ /* 0x040fe20000000014 */
[C---:B------:R-:W-:Y:S01]  /*6930*/  FFMA R21, R41.reuse, R40, R21 ;  /* 0x0000002829157223 */ /* 0x040fe20000000015 */
[C---:B------:R-:W-:Y:S01]  /*6940*/  FMUL R22, R38.reuse, R26 ;  /* 0x0000001a26167220 */ /* 0x040fe20000400000 */
[----:B------:R-:W-:Y:S02]  /*6950*/  HADD2.F32 R42, -RZ, R67.H1_H1 ;  /* 0x30000043ff2a7230 */ /* 0x000fe40000004100 */
[C---:B------:R-:W-:Y:S01]  /*6960*/  FMUL R27, R38.reuse, R27 ;  /* 0x0000001b261b7220 */ /* 0x040fe20000400000 */
[--C-:B------:R-:W-:Y:S02]  /*6970*/  HADD2.F32 R40, -RZ, R72.reuse.H0_H0 ;  /* 0x20000048ff287230 */ /* 0x100fe40000004100 */
[C---:B------:R-:W-:Y:S01]  /*6980*/  FFMA R22, R41.reuse, R45, R22 ;  /* 0x0000002d29167223 */ /* 0x040fe20000000016 */
[C---:B------:R-:W-:Y:S01]  /*6990*/  FMUL R24, R38.reuse, R28 ;  /* 0x0000001c26187220 */ /* 0x040fe20000400000 */
[C---:B------:R-:W-:Y:S01]  /*69a0*/  FFMA R27, R41.reuse, R42, R27 ;  /* 0x0000002a291b7223 */ /* 0x040fe2000000001b */
[----:B------:R-:W-:Y:S02]  /*69b0*/  HADD2.F32 R42, -RZ, R72.H1_H1 ;  /* 0x30000048ff2a7230 */ /* 0x000fe40000004100 */
[C---:B------:R-:W-:Y:S01]  /*69c0*/  FMUL R25, R38.reuse, R29 ;  /* 0x0000001d26197220 */ /* 0x040fe20000400000 */
[--C-:B------:R-:W-:Y:S02]  /*69d0*/  HADD2.F32 R43, -RZ, R73.reuse.H0_H0 ;  /* 0x20000049ff2b7230 */ /* 0x100fe40000004100 */
[C---:B------:R-:W-:Y:S01]  /*69e0*/  FMUL R26, R38.reuse, R30 ;  /* 0x0000001e261a7220 */ /* 0x040fe20000400000 */
[C---:B------:R-:W-:Y:S01]  /*69f0*/  FFMA R24, R41.reuse, R40, R24 ;  /* 0x0000002829187223 */ /* 0x040fe20000000018 */
[----:B------:R-:W-:Y:S02]  /*6a00*/  HADD2.F32 R40, -RZ, R73.H1_H1 ;  /* 0x30000049ff287230 */ /* 0x000fe40000004100 */
[C---:B------:R-:W-:Y:S01]  /*6a10*/  FFMA R25, R41.reuse, R42, R25 ;  /* 0x0000002a29197223 */ /* 0x040fe20000000019 */
[C---:B------:R-:W-:Y:S01]  /*6a20*/  FMUL R31, R38.reuse, R31 ;  /* 0x0000001f261f7220 */ /* 0x040fe20000400000 */
[C---:B------:R-:W-:Y:S01]  /*6a30*/  FFMA R26, R41.reuse, R43, R26 ;  /* 0x0000002b291a7223 */ /* 0x040fe2000000001a */
[--C-:B------:R-:W-:Y:S02]  /*6a40*/  HADD2.F32 R43, -RZ, R74.reuse.H0_H0 ;  /* 0x2000004aff2b7230 */ /* 0x100fe40000004100 */
[C---:B------:R-:W-:Y:S01]  /*6a50*/  FMUL R28, R38.reuse, R32 ;  /* 0x00000020261c7220 */ /* 0x040fe20000400000 */
[----:B------:R-:W-:Y:S02]  /*6a60*/  HADD2.F32 R42, -RZ, R74.H1_H1 ;  /* 0x3000004aff2a7230 */ /* 0x000fe40000004100 */
[C---:B------:R-:W-:Y:S01]  /*6a70*/  FFMA R31, R41.reuse, R40, R31 ;  /* 0x00000028291f7223 */ /* 0x040fe2000000001f */
[C---:B------:R-:W-:Y:S01]  /*6a80*/  FMUL R29, R38.reuse, R33 ;  /* 0x00000021261d7220 */ /* 0x040fe20000400000 */
[--C-:B------:R-:W-:Y:S02]  /*6a90*/  HADD2.F32 R45, -RZ, R75.reuse.H0_H0 ;  /* 0x2000004bff2d7230 */ /* 0x100fe40000004100 */
[C---:B------:R-:W-:Y:S01]  /*6aa0*/  FMUL R30, R38.reuse, R34 ;  /* 0x00000022261e7220 */ /* 0x040fe20000400000 */
[----:B------:R-:W-:Y:S02]  /*6ab0*/  HADD2.F32 R40, -RZ, R75.H1_H1 ;  /* 0x3000004bff287230 */ /* 0x000fe40000004100 */
[----:B------:R-:W-:Y:S01]  /*6ac0*/  FMUL R35, R38, R35 ;  /* 0x0000002326237220 */ /* 0x000fe20000400000 */
[C---:B------:R-:W-:Y:S01]  /*6ad0*/  FFMA R28, R41.reuse, R43, R28 ;  /* 0x0000002b291c7223 */ /* 0x040fe2000000001c */
[C---:B------:R-:W-:Y:S01]  /*6ae0*/  FFMA R29, R41.reuse, R42, R29 ;  /* 0x0000002a291d7223 */ /* 0x040fe2000000001d */
[C---:B------:R-:W-:Y:S01]  /*6af0*/  FFMA R30, R41.reuse, R45, R30 ;  /* 0x0000002d291e7223 */ /* 0x040fe2000000001e */
[----:B------:R-:W-:Y:S01]  /*6b00*/  FFMA R35, R41, R40, R35 ;  /* 0x0000002829237223 */ /* 0x000fe20000000023 */
[----:B------:R-:W-:Y:S02]  /*6b10*/  F2FP.F16.F32.PACK_AB R106, R21, R20 ;  /* 0x00000014156a723e */ /* 0x000fe400000000ff */
[----:B------:R-:W-:Y:S02]  /*6b20*/  F2FP.F16.F32.PACK_AB R107, R27, R22 ;  /* 0x000000161b6b723e */ /* 0x000fe400000000ff */
[----:B------:R-:W-:Y:S02]  /*6b30*/  F2FP.F16.F32.PACK_AB R108, R25, R24 ;  /* 0x00000018196c723e */ /* 0x000fe400000000ff */
[----:B------:R-:W-:Y:S01]  /*6b40*/  F2FP.F16.F32.PACK_AB R109, R31, R26 ;  /* 0x0000001a1f6d723e */ /* 0x000fe200000000ff */
[----:B------:R1:W-:Y:S01]  /*6b50*/  STSM.16.M88.4 [R99], R104 ;  /* 0x0000006863007844 */ /* 0x0003e20000000200 */
[----:B------:R-:W-:Y:S02]  /*6b60*/  F2FP.F16.F32.PACK_AB R110, R29, R28 ;  /* 0x0000001c1d6e723e */ /* 0x000fe400000000ff */
[----:B------:R-:W-:Y:S05]  /*6b70*/  F2FP.F16.F32.PACK_AB R111, R35, R30 ;  /* 0x0000001e236f723e */ /* 0x000fea00000000ff */
[----:B------:R1:W-:Y:S01]  /*6b80*/  STSM.16.M88.4 [R100], R108 ;  /* 0x0000006c64007844 */ /* 0x0003e20000000200 */
[----:B------:R-:W-:Y:S01]  /*6b90*/  @!PT LDS RZ, [RZ] ;  /* 0x00000000fffff984 */ /* 0x000fe20000000800 */
[----:B------:R-:W-:Y:S01]  /*6ba0*/  @!PT LDS RZ, [RZ] ;  /* 0x00000000fffff984 */ /* 0x000fe20000000800 */
[----:B------:R-:W-:Y:S01]  /*6bb0*/  @!PT LDS RZ, [RZ] ;  /* 0x00000000fffff984 */ /* 0x000fe20000000800 */
[----:B------:R-:W-:Y:S01]  /*6bc0*/  @!PT LDS RZ, [RZ] ;  /* 0x00000000fffff984 */ /* 0x000fe20000000800 */
[----:B------:R2:W-:Y:S07]  /*6bd0*/  MEMBAR.ALL.CTA ;  /* 0x0000000000007992 */ /* 0x0005ee0000008000 */
[----:B--2---:R-:W2:Y:S02]  /*6be0*/  FENCE.VIEW.ASYNC.S ;  /* 0x00000000000073c6 */ /* 0x004ea40000000000 */
[----:B--2---:R-:W-:Y:S06]  /*6bf0*/  BAR.SYNC.DEFER_BLOCKING 0x1, 0x80 ;  /* 0x0042000000007b1d */ /* 0x004fec0000010000 */
[----:B------:R-:W-:Y:S05]  /*6c00*/  @P0 BRA `(.L_x_106) ;  /* 0x0000000000280947 */ /* 0x000fea0003800000 */
[----:B------:R-:W2:Y:S01]  /*6c10*/  LDCU.64 UR6, c[0x0][0x348] ;  /* 0x00006900ff0677ac */ /* 0x000ea20008000a00 */
[----:B------:R-:W-:Y:S01]  /*6c20*/  UIADD3 UR4, UPT, UPT, UR44, 0x400, URZ ;  /* 0x000004002c047890 */ /* 0x000fe2000fffe0ff */
[----:B------:R-:W-:Y:S05]  /*6c30*/  UMOV UR51, UR36 ;  /* 0x0000002400337c82 */ /* 0x000fea0008000000 */
[----:B------:R-:W-:Y:S04]  /*6c40*/  MOV R86, UR4 ;  /* 0x0000000400567c02 */ /* 0x000fe80008000f00 */
[----:B------:R-:W-:Y:S01]  /*6c50*/  R2UR UR48, R86 ;  /* 0x00000000563072ca */ /* 0x000fe200000e0000 */
[----:B--2---:R-:W-:Y:S04]  /*6c60*/  UIADD3 UR4, UP0, UPT, UR6, 0x680, URZ ;  /* 0x0000068006047890 */ /* 0x004fe8000ff1e0ff */
[----:B------:R-:W-:Y:S09]  /*6c70*/  UIADD3.X UR5, UPT, UPT, URZ, UR7, URZ, UP0, !UPT ;  /* 0x00000007ff057290 */ /* 0x000ff200087fe4ff */
[----:B------:R2:W-:Y:S01]  /*6c80*/  UTMASTG.3D [UR48], [UR4] ;  /* 0x00000030040073b5 */ /* 0x0005e20008010000 */
[----:B------:R0:W-:Y:S01]  /*6c90*/  UTMACMDFLUSH ;  /* 0x00000000000079b7 */ /* 0x0001e20000000000 */
[----:B--2---:R-:W-:Y:S04]  /*6ca0*/  DEPBAR.LE SB0, 0x1 ;  /* 0x000080400000791a */ /* 0x004fe80000000000 */
.L_x_106:
[----:B------:R-:W-:Y:S05]  /*6cb0*/  BSYNC.RECONVERGENT B0 ;  /* 0x0000000000007941 */ /* 0x000fea0003800200 */
.L_x_105:
[----:B------:R-:W-:Y:S01]  /*6cc0*/  BAR.SYNC.DEFER_BLOCKING 0x1, 0x80 ;  /* 0x0042000000007b1d */ /* 0x000fe20000010000 */
[----:B------:R-:W-:Y:S01]  /*6cd0*/  ISETP.NE.AND P1, PT, R95, RZ, PT ;  /* 0x000000ff5f00720c */ /* 0x000fe20003f25270 */
[----:B------:R-:W-:Y:S01]  /*6ce0*/  UISETP.NE.AND UP0, UPT, UR47, URZ, UPT ;  /* 0x000000ff2f00728c */ /* 0x000fe2000bf05270 */
[----:B------:R-:W-:Y:S11]  /*6cf0*/  LEA R3, R46, UR44, 0x3 ;  /* 0x0000002c2e037c11 */ /* 0x000ff6000f8e18ff */
[----:B------:R-:W-:Y:S01]  /*6d00*/  @P1 SHF.L.U32 R4, R91, 0x1f, RZ ;  /* 0x0000001f5b041819 */ /* 0x000fe200000006ff */
[----:B------:R-:W-:Y:S06]  /*6d10*/  BRA.U !UP0, `(.L_x_107) ;  /* 0x0000000108247547 */ /* 0x000fec000b800000 */
[----:B------:R-:W2:Y:S01]  /*6d20*/  S2R R0, SR_CgaCtaId ;  /* 0x0000000000007919 */ /* 0x000ea20000008800 */
[----:B------:R-:W-:Y:S01]  /*6d30*/  IMAD.U32 R2, RZ, RZ, UR46 ;  /* 0x0000002eff027e24 */ /* 0x000fe2000f8e00ff */
[----:B------:R-:W-:Y:S04]  /*6d40*/  UIADD3 UR4, UPT, UPT, UR46, 0x1, URZ ;  /* 0x000000012e047890 */ /* 0x000fe8000fffe0ff */
[----:B------:R-:W-:Y:S01]  /*6d50*/  @P1 LEA R2, R2, UR44, 0x3 ;  /* 0x0000002c02021c11 */ /* 0x000fe2000f8e18ff */
[----:B------:R-:W-:Y:S04]  /*6d60*/  UISETP.NE.AND UP0, UPT, UR4, 0x4, UPT ;  /* 0x000000040400788c */ /* 0x000fe8000bf05270 */
[----:B------:R-:W-:Y:S01]  /*6d70*/  @P1 VIADD R5, R2, 0x60 ;  /* 0x0000006002051836 */ /* 0x000fe20000000000 */
[----:B------:R-:W-:Y:S04]  /*6d80*/  USEL UR46, UR4, URZ, UP0 ;  /* 0x000000ff042e7287 */ /* 0x000fe80008000000 */
[----:B--2---:R-:W-:Y:S04]  /*6d90*/  @P1 PRMT R0, R0, 0x654, R5 ;  /* 0x0000065400001816 */ /* 0x004fe80000000005 */
[----:B------:R2:W-:Y:S04]  /*6da0*/  @P1 SYNCS.ARRIVE.TRANS64.RED.A1T0 RZ, [R0+URZ], RZ ;  /* 0x000000ff00ff19a7 */ /* 0x0005e800081004ff */
.L_x_107:
[----:B------:R-:W3:Y:S01]  /*6db0*/  @P1 SYNCS.PHASECHK.TRANS64.TRYWAIT P0, [R3+URZ+0x40], R4 ;  /* 0x00004004030015a7 */ /* 0x000ee200080011ff */
[----:B------:R-:W-:Y:S01]  /*6dc0*/  BSSY B1, `(.L_x_108) ;  /* 0x0000017000017945 */ /* 0x000fe20003800000 */
[----:B---3--:R-:W-:Y:S03]  /*6dd0*/  @P1 SEL R60, RZ, 0x1, !P0 ;  /* 0x00000001ff3c1807 */ /* 0x008fe60004000000 */
[----:B------:R-:W-:Y:S05]  /*6de0*/  @!P1 BRA `(.L_x_109) ;  /* 0x0000000000509947 */ /* 0x000fea0003800000 */
[----:B------:R-:W-:Y:S01]  /*6df0*/  ISETP.NE.AND P1, PT, R61, RZ, PT ;  /* 0x000000ff3d00720c */ /* 0x000fe20003f25270 */
[----:B------:R-:W-:Y:S01]  /*6e00*/  BSSY B0, `(.L_x_110) ;  /* 0x000000a000007945 */ /* 0x000fe20003800000 */
[----:B------:R-:W-:Y:S11]  /*6e10*/  ISETP.NE.AND P0, PT, R60, RZ, PT ;  /* 0x000000ff3c00720c */ /* 0x000ff60003f05270 */
[----:B------:R-:W-:Y:S04]  /*6e20*/  @P1 IMAD R4, R46, 0x2000, R47 ;  /* 0x000020002e041824 */ /* 0x000fe800078e022f */
[----:B------:R-:W-:Y:S04]  /*6e30*/  @P1 VIADD R7, R4, UR44 ;  /* 0x0000002c04071c36 */ /* 0x000fe80008000000 */
[----:B------:R-:W-:Y:S01]  /*6e40*/  @P1 IMAD.IADD R2, R92, 0x1, R7 ;  /* 0x000000015c021824 */ /* 0x000fe200078e0207 */
[----:B------:R-:W-:Y:S01]  /*6e50*/  @P1 IADD3 R5, PT, PT, R62, R7, RZ ;  /* 0x000000073e051210 */ /* 0x000fe20007ffe0ff */
[----:B------:R-:W-:Y:S06]  /*6e60*/  @P0 BRA `(.L_x_111) ;  /* 0x00000000000c0947 */ /* 0x000fec0003800000 */
[----:B--2---:R-:W-:Y:S04]  /*6e70*/  SHF.L.U32 R0, R91, 0x1f, RZ ;  /* 0x0000001f5b007819 */ /* 0x004fe800000006ff */
[----:B------:R-:W2:Y:S02]  /*6e80*/  SYNCS.PHASECHK.TRANS64.TRYWAIT P0, [R3+URZ+0x40], R0 ;  /* 0x00004000030075a7 */ /* 0x000ea400080011ff */
[----:B--2---:R-:W-:Y:S05]  /*6e90*/  @!P0 BRA `(.L_x_112) ;  /* 0x00000030008c8947 */ /* 0x004fea0003800000 */
.L_x_111:
[----:B------:R-:W-:Y:S05]  /*6ea0*/  BSYNC B0 ;  /* 0x0000000000007941 */ /* 0x000fea0003800000 */
.L_x_110:
[----:B------:R-:W-:Y:S02]  /*6eb0*/  ISETP.NE.AND P0, PT, R61, RZ, PT ;  /* 0x000000ff3d00720c */ /* 0x000fe40003f05270 */
[----:B------:R-:W-:Y:S11]  /*6ec0*/  IADD3 R46, PT, PT, R46, 0x1, RZ ;  /* 0x000000012e2e7810 */ /* 0x000ff60007ffe0ff */
[----:B--2---:R-:W-:Y:S01]  /*6ed0*/  @P0 IMAD.IADD R0, R92, 0x1, R5 ;  /* 0x000000015c000824 */ /* 0x004fe200078e0205 */
[----:B------:R-:W-:Y:S05]  /*6ee0*/  @P0 WARPSYNC.ALL ;  /* 0x0000000000000948 */ /* 0x000fea0003800000 */
[----:B------:R3:W4:Y:S04]  /*6ef0*/  @P0 LDSM.16.M88.4 R48, [R4+UR44+0x400] ;  /* 0x0004002c0430083b */ /* 0x0007280008000200 */
[----:B------:R3:W2:Y:S04]  /*6f00*/  @P0 LDSM.16.M88.4 R56, [R2+0x400] ;  /* 0x000400000238083b */ /* 0x0006a80000000200 */
[----:B------:R3:W1:Y:S04]  /*6f10*/  @P0 LDSM.16.M88.4 R64, [R5+0x400] ;  /* 0x000400000540083b */ /* 0x0006680000000200 */
[----:B------:R3:W1:Y:S02]  /*6f20*/  @P0 LDSM.16.M88.4 R72, [R0+0x400] ;  /* 0x000400000048083b */ /* 0x0006640000000200 */
.L_x_109:
[----:B------:R-:W-:Y:S05]  /*6f30*/  BSYNC B1 ;  /* 0x0000000000017941 */ /* 0x000fea0003800000 */
.L_x_108:
[----:B------:R-:W-:Y:S05]  /*6f40*/  VIADD R3, R39, 0x40 ;  /* 0x0000004027037836 */ /* 0x000fea0000000000 */
[----:B------:R-:W-:Y:S04]  /*6f50*/  SHF.R.U32.HI R3, RZ, 0x15, R3 ;  /* 0x00000015ff037819 */ /* 0x000fe80000011603 */
[----:B------:R-:W-:Y:S11]  /*6f60*/  LOP3.LUT P0, RZ, R3, 0x3, R82, 0x48, !PT ;  /* 0x0000000303ff7812 */ /* 0x000ff60007804852 */
[----:B------:R-:W-:Y:S02]  /*6f70*/  @!UPT UIADD3 URZ, UPT, UPT, URZ, URZ, URZ ;  /* 0x000000fffffff290 */ /* 0x000fe4000fffe0ff */
[----:B------:R-:W-:Y:S05]  /*6f80*/  @!P0 BRA `(.L_x_113) ;  /* 0x0000000000408947 */ /* 0x000fea0003800000 */
[----:B------:R-:W5:Y:S01]  /*6f90*/  LDCU.64 UR8, c[0x4][0x70] ;  /* 0x01000e00ff0877ac */ /* 0x000f620008000a00 */
[----:B------:R-:W-:Y:S01]  /*6fa0*/  MOV R3, 0x0 ;  /* 0x0000000000037802 */ /* 0x000fe20000000f00 */
[----:B------:R-:W-:Y:S02]  /*6fb0*/  HFMA2 R12, -RZ, RZ, 0, 5.9604644775390625e-08 ;  /* 0x00000001ff0c7431 */ /* 0x000fe400000001ff */
[----:B------:R-:W-:Y:S02]  /*6fc0*/  IMAD.MOV.U32 R8, RZ, RZ, 0x192 ;  /* 0x00000192ff087424 */ /* 0x000fe400078e00ff */
[----:B------:R-:W-:Y:S01]  /*6fd0*/  IMAD.MOV.U32 R13, RZ, RZ, RZ ;  /* 0x000000ffff0d7224 */ /* 0x000fe200078e00ff */
[----:B------:R-:W2:Y:S01]  /*6fe0*/  LDCU.64 UR6, c[0x4][0x78] ;  /* 0x01000f00ff0677ac */ /* 0x000ea20008000a00 */
[----:B---3--:R-:W3:Y:S01]  /*6ff0*/  LDC.64 R2, c[0x4][R3] ;  /* 0x0100000003027b82 */ /* 0x008ee20000000a00 */
[----:B------:R-:W4:Y:S01]  /*7000*/  LDCU.64 UR4, c[0x4][0x10] ;  /* 0x01000200ff0477ac */ /* 0x000f220008000a00 */
[----:B-----5:R-:W-:Y:S01]  /*7010*/  MOV R5, UR9 ;  /* 0x0000000900057c02 */ /* 0x020fe20008000f00 */
[----:B------:R-:W-:Y:S01]  /*7020*/  IMAD.U32 R4, RZ, RZ, UR8 ;  /* 0x00000008ff047e24 */ /* 0x000fe2000f8e00ff */
[----:B--2---:R-:W-:Y:S01]  /*7030*/  MOV R7, UR7 ;  /* 0x0000000700077c02 */ /* 0x004fe20008000f00 */
[----:B------:R-:W-:Y:S01]  /*7040*/  IMAD.U32 R6, RZ, RZ, UR6 ;  /* 0x00000006ff067e24 */ /* 0x000fe2000f8e00ff */
[----:B----4-:R-:W-:Y:S01]  /*7050*/  MOV R11, UR5 ;  /* 0x00000005000b7c02 */ /* 0x010fe20008000f00 */
[----:B------:R-:W-:Y:S02]  /*7060*/  IMAD.U32 R10, RZ, RZ, UR4 ;  /* 0x00000004ff0a7e24 */ /* 0x000fe4000f8e00ff */
[----:B------:R-:W-:Y:S07]  /*7070*/  LEPC R20, `(.L_x_113) ;  /* 0x000000001014794e */ /* 0x000fee0000000000 */
[----:B-1-3--:R-:W-:Y:S05]  /*7080*/  CALL.ABS.NOINC R2 ;  /* 0x0000000002007343 */ /* 0x00afea0003c00000 */
.L_x_113:
[----:B------:R-:W-:Y:S05]  /*7090*/  WARPSYNC.ALL ;  /* 0x0000000000007948 */ /* 0x000fea0003800000 */
[----:B------:R-:W-:Y:S01]  /*70a0*/  R2UR UR4, R39 ;  /* 0x00000000270472ca */ /* 0x000fe200000e0000 */
[--C-:B----4-:R-:W-:Y:S01]  /*70b0*/  HADD2.F32 R40, -RZ, R48.reuse.H0_H0 ;  /* 0x20000030ff287230 */ /* 0x110fe20000004100 */
[----:B------:R-:W4:Y:S01]  /*70c0*/  S2R R101, SR_CgaCtaId ;  /* 0x0000000000657919 */ /* 0x000f220000008800 */
[----:B------:R-:W-:Y:S01]  /*70d0*/  HADD2.F32 R43, -RZ, R48.H1_H1 ;  /* 0x30000030ff2b7230 */ /* 0x000fe20000004100 */
[----:B------:R-:W-:Y:S01]  /*70e0*/  ISETP.NE.AND P6, PT, R95, RZ, PT ;  /* 0x000000ff5f00720c */ /* 0x000fe20003fc5270 */
[----:B------:R-:W-:Y:S01]  /*70f0*/  HADD2.F32 R42, -RZ, R49.H1_H1 ;  /* 0x30000031ff2a7230 */ /* 0x000fe20000004100 */
[----:B------:R-:W-:Y:S01]  /*7100*/  ISETP.NE.AND P0, PT, R94, RZ, PT ;  /* 0x000000ff5e00720c */ /* 0x000fe20003f05270 */
[--C-:B------:R-:W-:Y:S01]  /*7110*/  HADD2.F32 R44, -RZ, R50.reuse.H1_H1 ;  /* 0x30000032ff2c7230 */ /* 0x100fe20000004100 */
[----:B------:R-:W-:Y:S01]  /*7120*/  MOV R63, UR46 ;  /* 0x0000002e003f7c02 */ /* 0x000fe20008000f00 */
[----:B--2---:R-:W-:Y:S01]  /*7130*/  HADD2.F32 R45, -RZ, R59.H0_H0 ;  /* 0x2000003bff2d7230 */ /* 0x004fe20000004100 */
[----:B------:R-:W-:Y:S03]  /*7140*/  BSSY.RECONVERGENT B0, `(.L_x_114) ;  /* 0x0000088000007945 */ /* 0x000fe60003800200 */
[----:B---3--:R-:W2:Y:S04]  /*7150*/  LDTM.16dp256bit.x8 R4, tmem[UR4+0x40] ;  /* 0x00004004000479ee */ /* 0x008ea800081a0000 */
[----:B------:R-:W-:Y:S02]  /*7160*/  @P6 LEA R63, R63, UR44, 0x3 ;  /* 0x0000002c3f3f6c11 */ /* 0x000fe4000f8e18ff */
[----:B-1----:R-:W-:Y:S02]  /*7170*/  @P6 SHF.L.U32 R108, R91, 0x1f, RZ ;  /* 0x0000001f5b6c6819 */ /* 0x002fe400000006ff */
[----:B------:R-:W-:Y:S02]  /*7180*/  @P6 IADD3 R102, PT, PT, R63, 0x60, RZ ;  /* 0x000000603f666810 */ /* 0x000fe40007ffe0ff */
[----:B------:R-:W-:Y:S01]  /*7190*/  LEA R63, R46, UR44, 0x3 ;  /* 0x0000002c2e3f7c11 */ /* 0x000fe2000f8e18ff */
[C---:B--2---:R-:W-:Y:S01]  /*71a0*/  FMUL R0, R38.reuse, R4 ;  /* 0x0000000426007220 */ /* 0x044fe20000400000 */
[C---:B------:R-:W-:Y:S01]  /*71b0*/  FMUL R2, R38.reuse, R5 ;  /* 0x0000000526027220 */ /* 0x040fe20000400000 */
[C---:B------:R-:W-:Y:S01]  /*71c0*/  FMUL R3, R38.reuse, R6 ;  /* 0x0000000626037220 */ /* 0x040fe20000400000 */
[C---:B------:R-:W-:Y:S01]  /*71d0*/  FMUL R7, R38.reuse, R7 ;  /* 0x0000000726077220 */ /* 0x040fe20000400000 */
[C---:B------:R-:W-:Y:S01]  /*71e0*/  FFMA R0, R41.reuse, R40, R0 ;  /* 0x0000002829007223 */ /* 0x040fe20000000000 */
[----:B------:R-:W-:Y:S02]  /*71f0*/  HADD2.F32 R40, -RZ, R49.H0_H0 ;  /* 0x20000031ff287230 */ /* 0x000fe40000004100 */
[C---:B------:R-:W-:Y:S01]  /*7200*/  FFMA R2, R41.reuse, R43, R2 ;  /* 0x0000002b29027223 */ /* 0x040fe20000000002 */
[C---:B------:R-:W-:Y:S01]  /*7210*/  FMUL R4, R38.reuse, R8 ;  /* 0x0000000826047220 */ /* 0x040fe20000400000 */
[--C-:B------:R-:W-:Y:S02]  /*7220*/  HADD2.F32 R43, -RZ, R51.reuse.H0_H0 ;  /* 0x20000033ff2b7230 */ /* 0x100fe40000004100 */
[----:B------:R-:W-:Y:S01]  /*7230*/  FMUL R5, R38, R9 ;  /* 0x0000000926057220 */ /* 0x000fe20000400000 */
[C---:B------:R-:W-:Y:S01]  /*7240*/  FFMA R3, R41.reuse, R40, R3 ;  /* 0x0000002829037223 */ /* 0x040fe20000000003 */
[----:B------:R-:W-:Y:S01]  /*7250*/  HADD2.F32 R40, -RZ, R50.H0_H0 ;  /* 0x20000032ff287230 */ /* 0x000fe20000004100 */
[----:B------:R-:W-:Y:S01]  /*7260*/  F2FP.F16.F32.PACK_AB R52, R2, R0 ;  /* 0x000000000234723e */ /* 0x000fe200000000ff */
[C---:B------:R-:W-:Y:S01]  /*7270*/  FFMA R7, R41.reuse, R42, R7 ;  /* 0x0000002a29077223 */ /* 0x040fe20000000007 */
[----:B------:R-:W-:Y:S02]  /*7280*/  HADD2.F32 R42, -RZ, R51.H1_H1 ;  /* 0x30000033ff2a7230 */ /* 0x000fe40000004100 */
[C---:B------:R-:W-:Y:S01]  /*7290*/  FMUL R6, R38.reuse, R10 ;  /* 0x0000000a26067220 */ /* 0x040fe20000400000 */
[C---:B------:R-:W-:Y:S01]  /*72a0*/  FFMA R4, R41.reuse, R40, R4 ;  /* 0x0000002829047223 */ /* 0x040fe20000000004 */
[----:B------:R-:W-:Y:S01]  /*72b0*/  FFMA R5, R41, R44, R5 ;  /* 0x0000002c29057223 */ /* 0x000fe20000000005 */
[----:B------:R-:W-:Y:S01]  /*72c0*/  F2FP.F16.F32.PACK_AB R53, R7, R3 ;  /* 0x000000030735723e */ /* 0x000fe200000000ff */
[----:B------:R-:W-:Y:S01]  /*72d0*/  FFMA R6, R41, R43, R6 ;  /* 0x0000002b29067223 */ /* 0x000fe20000000006 */
[C---:B------:R-:W-:Y:S01]  /*72e0*/  FMUL R11, R38.reuse, R11 ;  /* 0x0000000b260b7220 */ /* 0x040fe20000400000 */
[--C-:B------:R-:W-:Y:S01]  /*72f0*/  HADD2.F32 R40, -RZ, R56.reuse.H0_H0 ;  /* 0x20000038ff287230 */ /* 0x100fe20000004100 */
[----:B------:R-:W-:Y:S01]  /*7300*/  F2FP.F16.F32.PACK_AB R54, R5, R4 ;  /* 0x000000040536723e */ /* 0x000fe200000000ff */
[C---:B------:R-:W-:Y:S01]  /*7310*/  FMUL R8, R38.reuse, R12 ;  /* 0x0000000c26087220 */ /* 0x040fe20000400000 */
        /* <DEDUP_REMOVED lines=13> */
[--C-:B------:R-:W-:Y:S02]  /*73f0*/  HADD2.F32 R43, -RZ, R58.reuse.H0_H0 ;  /* 0x2000003aff2b7230 */ /* 0x100fe40000004100 */
[----:B------:R-:W-:Y:S01]  /*7400*/  FFMA R15, R41, R40, R15 ;  /* 0x00000028290f7223 */ /* 0x000fe2000000000f */
[C---:B------:R-:W-:Y:S01]  /*7410*/  FMUL R12, R38.reuse, R16 ;  /* 0x00000010260c7220 */ /* 0x040fe20000400000 */
[----:B------:R-:W-:Y:S02]  /*7420*/  HADD2.F32 R42, -RZ, R58.H1_H1 ;  /* 0x3000003aff2a7230 */ /* 0x000fe40000004100 */
[C---:B------:R-:W-:Y:S01]  /*7430*/  FMUL R13, R38.reuse, R17 ;  /* 0x00000011260d7220 */ /* 0x040fe20000400000 */
[C---:B------:R-:W-:Y:S01]  /*7440*/  FMUL R14, R38.reuse, R18 ;  /* 0x00000012260e7220 */ /* 0x040fe20000400000 */
[----:B------:R-:W-:Y:S01]  /*7450*/  F2FP.F16.F32.PACK_AB R69, R15, R10 ;  /* 0x0000000a0f45723e */ /* 0x000fe200000000ff */
[C---:B------:R-:W-:Y:S01]  /*7460*/  FFMA R12, R41.reuse, R43, R12 ;  /* 0x0000002b290c7223 */ /* 0x040fe2000000000c */
[----:B------:R-:W-:Y:S02]  /*7470*/  HADD2.F32 R40, -RZ, R59.H1_H1 ;  /* 0x3000003bff287230 */ /* 0x000fe40000004100 */
[C---:B------:R-:W-:Y:S01]  /*7480*/  FFMA R13, R41.reuse, R42, R13 ;  /* 0x0000002a290d7223 */ /* 0x040fe2000000000d */
[----:B------:R-:W-:Y:S01]  /*7490*/  FFMA R14, R41, R45, R14 ;  /* 0x0000002d290e7223 */ /* 0x000fe2000000000e */
[C---:B------:R-:W-:Y:S01]  /*74a0*/  FMUL R19, R38.reuse, R19 ;  /* 0x0000001326137220 */ /* 0x040fe20000400000 */
[--C-:B------:R-:W-:Y:S02]  /*74b0*/  HADD2.F32 R43, -RZ, R64.reuse.H0_H0 ;  /* 0x20000040ff2b7230 */ /* 0x100fe40000004100 */
        /* <DEDUP_REMOVED lines=13> */
[--C-:B------:R-:W-:Y:S01]  /*7590*/  HADD2.F32 R42, -RZ, R66.reuse.H0_H0 ;  /* 0x20000042ff2a7230 */ /* 0x100fe20000004100 */
[----:B------:R2:W-:Y:S01]  /*75a0*/  STSM.16.M88.4 [R96+0x2400], R68 ;  /* 0x0024004460007844 */ /* 0x0005e20000000200 */
[----:B-1----:R-:W-:Y:S01]  /*75b0*/  F2FP.F16.F32.PACK_AB R52, R17, R16 ;  /* 0x000000101134723e */ /* 0x002fe200000000ff */
[----:B------:R-:W-:Y:S01]  /*75c0*/  FFMA R23, R41, R40, R23 ;  /* 0x0000002829177223 */ /* 0x000fe20000000017 */
        /* <DEDUP_REMOVED lines=19> */
[C---:B------:R-:W-:Y:S01]  /*7700*/  FFMA R25, R41.reuse, R42, R25 ;  /* 0x0000002a29197223 */ /* 0x040fe20000000019 */
[----:B------:R-:W-:Y:S02]  /*7710*/  HADD2.F32 R40, -RZ, R73.H1_H1 ;  /* 0x30000049ff287230 */ /* 0x000fe40000004100 */
[C---:B------:R-:W-:Y:S01]  /*7720*/  FFMA R26, R41.reuse, R43, R26 ;  /* 0x0000002b291a7223 */ /* 0x040fe2000000001a */
[C---:B------:R-:W-:Y:S01]  /*7730*/  FMUL R31, R38.reuse, R31 ;  /* 0x0000001f261f7220 */ /* 0x040fe20000400000 */
[--C-:B------:R-:W-:Y:S02]  /*7740*/  HADD2.F32 R43, -RZ, R74.reuse.H0_H0 ;  /* 0x2000004aff2b7230 */ /* 0x100fe40000004100 */
[C---:B------:R-:W-:Y:S01]  /*7750*/  FMUL R28, R38.reuse, R32 ;  /* 0x00000020261c7220 */ /* 0x040fe20000400000 */
[----:B------:R-:W-:Y:S02]  /*7760*/  HADD2.F32 R42, -RZ, R74.H1_H1 ;  /* 0x3000004aff2a7230 */ /* 0x000fe40000004100 */
[C---:B------:R-:W-:Y:S01]  /*7770*/  FMUL R29, R38.reuse, R33 ;  /* 0x00000021261d7220 */ /* 0x040fe20000400000 */
[--C-:B------:R-:W-:Y:S02]  /*7780*/  HADD2.F32 R45, -RZ, R75.reuse.H0_H0 ;  /* 0x2000004bff2d7230 */ /* 0x100fe40000004100 */
[C---:B------:R-:W-:Y:S01]  /*7790*/  FMUL R30, R38.reuse, R34 ;  /* 0x00000022261e7220 */ /* 0x040fe20000400000 */
[----:B------:R-:W-:Y:S02]  /*77a0*/  HADD2.F32 R44, -RZ, R75.H1_H1 ;  /* 0x3000004bff2c7230 */ /* 0x000fe40000004100 */
[C---:B------:R-:W-:Y:S01]  /*77b0*/  FFMA R31, R41.reuse, R40, R31 ;  /* 0x00000028291f7223 */ /* 0x040fe2000000001f */
        /* <DEDUP_REMOVED lines=9> */
[----:B------:R2:W-:Y:S01]  /*7850*/  STSM.16.M88.4 [R99+0x2000], R52 ;  /* 0x0020003463007844 */ /* 0x0005e20000000200 */
[----:B------:R-:W-:Y:S02]  /*7860*/  F2FP.F16.F32.PACK_AB R106, R29, R28 ;  /* 0x0000001c1d6a723e */ /* 0x000fe400000000ff */
[----:B------:R-:W-:Y:S02]  /*7870*/  F2FP.F16.F32.PACK_AB R107, R35, R30 ;  /* 0x0000001e236b723e */ /* 0x000fe400000000ff */
[----:B----4-:R-:W-:Y:S03]  /*7880*/  @P6 PRMT R102, R101, 0x654, R102 ;  /* 0x0000065465666816 */ /* 0x010fe60000000066 */
[----:B------:R2:W-:Y:S01]  /*7890*/  STSM.16.M88.4 [R100+0x2000], R104 ;  /* 0x0020006864007844 */ /* 0x0005e20000000200 */
[----:B------:R-:W-:Y:S01]  /*78a0*/  @!PT LDS RZ, [RZ] ;  /* 0x00000000fffff984 */ /* 0x000fe20000000800 */
[----:B------:R-:W-:Y:S01]  /*78b0*/  @!PT LDS RZ, [RZ] ;  /* 0x00000000fffff984 */ /* 0x000fe20000000800 */
[----:B------:R-:W-:Y:S01]  /*78c0*/  @!PT LDS RZ, [RZ] ;  /* 0x00000000fffff984 */ /* 0x000fe20000000800 */
[----:B------:R-:W-:Y:S01]  /*78d0*/  @!PT LDS RZ, [RZ] ;  /* 0x00000000fffff984 */ /* 0x000fe20000000800 */
[----:B------:R1:W-:Y:S07]  /*78e0*/  MEMBAR.ALL.CTA ;  /* 0x0000000000007992 */ /* 0x0003ee0000008000 */
[----:B-1----:R-:W1:Y:S02]  /*78f0*/  FENCE.VIEW.ASYNC.S ;  /* 0x00000000000073c6 */ /* 0x002e640000000000 */
[----:B-1----:R-:W-:Y:S06]  /*7900*/  BAR.SYNC.DEFER_BLOCKING 0x1, 0x80 ;  /* 0x0042000000007b1d */ /* 0x002fec0000010000 */
[----:B------:R-:W-:Y:S05]  /*7910*/  @P0 BRA `(.L_x_115) ;  /* 0x0000000000280947 */ /* 0x000fea0003800000 */
[----:B------:R-:W1:Y:S01]  /*7920*/  LDCU.64 UR6, c[0x0][0x348] ;  /* 0x00006900ff0677ac */ /* 0x000e620008000a00 */
[----:B------:R-:W-:Y:S02]  /*7930*/  UIADD3 UR9, UPT, UPT, UR49, 0x40, URZ ;  /* 0x0000004031097890 */ /* 0x000fe4000fffe0ff */
[----:B------:R-:W-:Y:S01]  /*7940*/  UIADD3 UR8, UPT, UPT, UR44, 0x2400, URZ ;  /* 0x000024002c087890 */ /* 0x000fe2000fffe0ff */
[----:B------:R-:W-:Y:S01]  /*7950*/  UMOV UR10, UR50 ;  /* 0x00000032000a7c82 */ /* 0x000fe20008000000 */
[----:B------:R-:W-:Y:S01]  /*7960*/  UMOV UR11, UR36 ;  /* 0x00000024000b7c82 */ /* 0x000fe20008000000 */
[----:B-1----:R-:W-:Y:S04]  /*7970*/  UIADD3 UR4, UP0, UPT, UR6, 0x680, URZ ;  /* 0x0000068006047890 */ /* 0x002fe8000ff1e0ff */
[----:B------:R-:W-:Y:S09]  /*7980*/  UIADD3.X UR5, UPT, UPT, URZ, UR7, URZ, UP0, !UPT ;  /* 0x00000007ff057290 */ /* 0x000ff200087fe4ff */
[----:B------:R1:W-:Y:S01]  /*7990*/  UTMASTG.3D [UR8], [UR4] ;  /* 0x00000008040073b5 */ /* 0x0003e20008010000 */
[----:B------:R0:W-:Y:S01]  /*79a0*/  UTMACMDFLUSH ;  /* 0x00000000000079b7 */ /* 0x0001e20000000000 */
[----:B-1----:R-:W-:Y:S04]  /*79b0*/  DEPBAR.LE SB0, 0x1 ;  /* 0x000080400000791a */ /* 0x002fe80000000000 */
.L_x_115:
[----:B------:R-:W-:Y:S05]  /*79c0*/  BSYNC.RECONVERGENT B0 ;  /* 0x0000000000007941 */ /* 0x000fea0003800200 */
.L_x_114:
[----:B------:R-:W-:Y:S01]  /*79d0*/  BAR.SYNC.DEFER_BLOCKING 0x1, 0x80 ;  /* 0x0042000000007b1d */ /* 0x000fe20000010000 */
[----:B------:R-:W-:Y:S04]  /*79e0*/  UIADD3 UR4, UPT, UPT, UR46, 0x1, URZ ;  /* 0x000000012e047890 */ /* 0x000fe8000fffe0ff */
[----:B------:R-:W-:Y:S04]  /*79f0*/  UISETP.NE.AND UP0, UPT, UR4, 0x4, UPT ;  /* 0x000000040400788c */ /* 0x000fe8000bf05270 */
[----:B------:R-:W-:Y:S01]  /*7a00*/  USEL UR45, UR4, URZ, UP0 ;  /* 0x000000ff042d7287 */ /* 0x000fe20008000000 */
[----:B------:R1:W-:Y:S01]  /*7a10*/  @P6 SYNCS.ARRIVE.TRANS64.RED.A1T0 RZ, [R102+URZ], RZ ;  /* 0x000000ff66ff69a7 */ /* 0x0003e200081004ff */
[----:B------:R-:W-:Y:S01]  /*7a20*/  BSSY B1, `(.L_x_116) ;  /* 0x0000018000017945 */ /* 0x000fe20003800000 */
[----:B------:R-:W3:Y:S02]  /*7a30*/  @P6 SYNCS.PHASECHK.TRANS64.TRYWAIT P0, [R63+URZ+0x40], R108 ;  /* 0x0000406c3f0065a7 */ /* 0x000ee400080011ff */
[----:B---3--:R-:W-:Y:S01]  /*7a40*/  @P6 SEL R60, RZ, 0x1, !P0 ;  /* 0x00000001ff3c6807 */ /* 0x008fe20004000000 */
[----:B-1----:R-:W-:Y:S06]  /*7a50*/  @!P6 BRA `(.L_x_117) ;  /* 0x000000000050e947 */ /* 0x002fec0003800000 */
        /* <DEDUP_REMOVED lines=8> */
[----:B------:R-:W-:Y:S04]  /*7ae0*/  SHF.L.U32 R4, R91, 0x1f, RZ ;  /* 0x0000001f5b047819 */ /* 0x000fe800000006ff */
[----:B------:R-:W1:Y:S02]  /*7af0*/  SYNCS.PHASECHK.TRANS64.TRYWAIT P0, [R63+URZ+0x40], R4 ;  /* 0x000040043f0075a7 */ /* 0x000e6400080011ff */
[----:B-1----:R-:W-:Y:S05]  /*7b00*/  @!P0 BRA `(.L_x_120) ;  /* 0x0000002400848947 */ /* 0x002fea0003800000 */
.L_x_119:
[----:B------:R-:W-:Y:S05]  /*7b10*/  BSYNC B0 ;  /* 0x0000000000007941 */ /* 0x000fea0003800000 */
.L_x_118:
[----:B------:R-:W-:Y:S02]  /*7b20*/  ISETP.NE.AND P0, PT, R61, RZ, PT ;  /* 0x000000ff3d00720c */ /* 0x000fe40003f05270 */
[----:B------:R-:W-:Y:S11]  /*7b30*/  IADD3 R46, PT, PT, R46, 0x1, RZ ;  /* 0x000000012e2e7810 */ /* 0x000ff60007ffe0ff */
[----:B-1----:R-:W-:Y:S01]  /*7b40*/  @P0 IMAD.IADD R4, R92, 0x1, R3 ;  /* 0x000000015c040824 */ /* 0x002fe200078e0203 */
[----:B------:R-:W-:Y:S05]  /*7b50*/  @P0 WARPSYNC.ALL ;  /* 0x0000000000000948 */ /* 0x000fea0003800000 */
[----:B------:R1:W3:Y:S04]  /*7b60*/  @P0 LDSM.16.M88.4 R48, [R2+UR44+0x400] ;  /* 0x0004002c0230083b */ /* 0x0002e80008000200 */
[----:B------:R1:W4:Y:S04]  /*7b70*/  @P0 LDSM.16.M88.4 R56, [R0+0x400] ;  /* 0x000400000038083b */ /* 0x0003280000000200 */
[----:B------:R1:W1:Y:S04]  /*7b80*/  @P0 LDSM.16.M88.4 R64, [R3+0x400] ;  /* 0x000400000340083b */ /* 0x0002680000000200 */
[----:B------:R1:W1:Y:S02]  /*7b90*/  @P0 LDSM.16.M88.4 R72, [R4+0x400] ;  /* 0x000400000448083b */ /* 0x0002640000000200 */
.L_x_117:
[----:B------:R-:W-:Y:S05]  /*7ba0*/  BSYNC B1 ;  /* 0x0000000000017941 */ /* 0x000fea0003800000 */
.L_x_116:
[----:B-1----:R-:W-:Y:S05]  /*7bb0*/  VIADD R3, R39, 0x80 ;  /* 0x0000008027037836 */ /* 0x002fea0000000000 */
[----:B------:R-:W-:Y:S04]  /*7bc0*/  SHF.R.U32.HI R3, RZ, 0x15, R3 ;  /* 0x00000015ff037819 */ /* 0x000fe80000011603 */
[----:B------:R-:W-:Y:S11]  /*7bd0*/  LOP3.LUT P0, RZ, R3, 0x3, R82, 0x48, !PT ;  /* 0x0000000303ff7812 */ /* 0x000ff60007804852 */
[----:B------:R-:W-:Y:S02]  /*7be0*/  @!UPT UIADD3 URZ, UPT, UPT, URZ, URZ, URZ ;  /* 0x000000fffffff290 */ /* 0x000fe4000fffe0ff */
[----:B------:R-:W-:Y:S05]  /*7bf0*/  @!P0 BRA `(.L_x_121) ;  /* 0x0000000000408947 */ /* 0x000fea0003800000 */
[----:B------:R-:W1:Y:S01]  /*7c00*/  LDCU.64 UR8, c[0x4][0x70] ;  /* 0x01000e00ff0877ac */ /* 0x000e620008000a00 */
[----:B------:R-:W-:Y:S01]  /*7c10*/  MOV R3, 0x0 ;  /* 0x0000000000037802 */ /* 0x000fe20000000f00 */
[----:B------:R-:W-:Y:S02]  /*7c20*/  HFMA2 R12, -RZ, RZ, 0, 5.9604644775390625e-08 ;  /* 0x00000001ff0c7431 */ /* 0x000fe400000001ff */
[----:B------:R-:W-:Y:S02]  /*7c30*/  IMAD.MOV.U32 R8, RZ, RZ, 0x192 ;  /* 0x00000192ff087424 */ /* 0x000fe400078e00ff */
[----:B------:R-:W-:Y:S01]  /*7c40*/  IMAD.MOV.U32 R13, RZ, RZ, RZ ;  /* 0x000000ffff0d7224 */ /* 0x000fe200078e00ff */
[----:B------:R-:W5:Y:S01]  /*7c50*/  LDCU.64 UR6, c[0x4][0x78] ;  /* 0x01000f00ff0677ac */ /* 0x000f620008000a00 */
[----:B------:R-:W2:Y:S01]  /*7c60*/  LDC.64 R2, c[0x4][R3] ;  /* 0x0100000003027b82 */ /* 0x000ea20000000a00 */
[----:B------:R-:W3:Y:S01]  /*7c70*/  LDCU.64 UR4, c[0x4][0x10] ;  /* 0x01000200ff0477ac */ /* 0x000ee20008000a00 */
[----:B-1----:R-:W-:Y:S01]  /*7c80*/  MOV R5, UR9 ;  /* 0x0000000900057c02 */ /* 0x002fe20008000f00 */
[----:B------:R-:W-:Y:S01]  /*7c90*/  IMAD.U32 R4, RZ, RZ, UR8 ;  /* 0x00000008ff047e24 */ /* 0x000fe2000f8e00ff */
[----:B-----5:R-:W-:Y:S01]  /*7ca0*/  MOV R7, UR7 ;  /* 0x0000000700077c02 */ /* 0x020fe20008000f00 */
[----:B------:R-:W-:Y:S01]  /*7cb0*/  IMAD.U32 R6, RZ, RZ, UR6 ;  /* 0x00000006ff067e24 */ /* 0x000fe2000f8e00ff */
[----:B---3--:R-:W-:Y:S01]  /*7cc0*/  MOV R11, UR5 ;  /* 0x00000005000b7c02 */ /* 0x008fe20008000f00 */
[----:B------:R-:W-:Y:S02]  /*7cd0*/  IMAD.U32 R10, RZ, RZ, UR4 ;  /* 0x00000004ff0a7e24 */ /* 0x000fe4000f8e00ff */
[----:B------:R-:W-:Y:S07]  /*7ce0*/  LEPC R20, `(.L_x_121) ;  /* 0x000000001014794e */ /* 0x000fee0000000000 */
[----:B--2-4-:R-:W-:Y:S05]  /*7cf0*/  CALL.ABS.NOINC R2 ;  /* 0x0000000002007343 */ /* 0x014fea0003c00000 */
.L_x_121:
[----:B------:R-:W-:Y:S05]  /*7d00*/  WARPSYNC.ALL ;  /* 0x0000000000007948 */ /* 0x000fea0003800000 */
[----:B------:R-:W-:Y:S01]  /*7d10*/  R2UR UR4, R39 ;  /* 0x00000000270472ca */ /* 0x000fe200000e0000 */
[--C-:B---3--:R-:W-:Y:S01]  /*7d20*/  HADD2.F32 R40, -RZ, R48.reuse.H0_H0 ;  /* 0x20000030ff287230 */ /* 0x108fe20000004100 */
[----:B------:R-:W-:Y:S01]  /*7d30*/  ISETP.NE.AND P6, PT, R95, RZ, PT ;  /* 0x000000ff5f00720c */ /* 0x000fe20003fc5270 */
[----:B------:R-:W-:Y:S01]  /*7d40*/  HADD2.F32 R43, -RZ, R48.H1_H1 ;  /* 0x30000030ff2b7230 */ /* 0x000fe20000004100 */
[----:B------:R-:W-:Y:S01]  /*7d50*/  ISETP.NE.AND P0, PT, R94, RZ, PT ;  /* 0x000000ff5e00720c */ /* 0x000fe20003f05270 */
[----:B------:R-:W-:Y:S01]  /*7d60*/  HADD2.F32 R42, -RZ, R49.H0_H0 ;  /* 0x20000031ff2a7230 */ /* 0x000fe20000004100 */
[----:B------:R-:W-:Y:S01]  /*7d70*/  MOV R63, UR45 ;  /* 0x0000002d003f7c02 */ /* 0x000fe20008000f00 */
[--C-:B------:R-:W-:Y:S01]  /*7d80*/  HADD2.F32 R45, -RZ, R51.reuse.H0_H0 ;  /* 0x20000033ff2d7230 */ /* 0x100fe20000004100 */
[----:B------:R-:W-:Y:S01]  /*7d90*/  BSSY.RECONVERGENT B0, `(.L_x_122) ;  /* 0x0000089000007945 */ /* 0x000fe20003800200 */
[----:B------:R-:W-:Y:S01]  /*7da0*/  HADD2.F32 R44, -RZ, R51.H1_H1 ;  /* 0x30000033ff2c7230 */ /* 0x000fe20000004100 */
[----:B------:R-:W-:Y:S03]  /*7db0*/  LEA R108, R46, UR44, 0x3 ;  /* 0x0000002c2e6c7c11 */ /* 0x000fe6000f8e18ff */
[----:B------:R-:W1:Y:S02]  /*7dc0*/  LDTM.16dp256bit.x8 R4, tmem[UR4+0x80] ;  /* 0x00008004000479ee */ /* 0x000e6400081a0000 */
[----:B------:R-:W-:Y:S04]  /*7dd0*/  @P6 LEA R63, R63, UR44, 0x3 ;  /* 0x0000002c3f3f6c11 */ /* 0x000fe8000f8e18ff */
[----:B------:R-:W-:Y:S02]  /*7de0*/  @P6 IADD3 R102, PT, PT, R63, 0x60, RZ ;  /* 0x000000603f666810 */ /* 0x000fe40007ffe0ff */
[----:B------:R-:W-:Y:S02]  /*7df0*/  @P6 SHF.L.U32 R63, R91, 0x1f, RZ ;  /* 0x0000001f5b3f6819 */ /* 0x000fe400000006ff */
[----:B------:R-:W-:Y:S01]  /*7e00*/  @P6 PRMT R102, R101, 0x654, R102 ;  /* 0x0000065465666816 */ /* 0x000fe20000000066 */
[C---:B-1----:R-:W-:Y:S01]  /*7e10*/  FMUL R0, R38.reuse, R4 ;  /* 0x0000000426007220 */ /* 0x042fe20000400000 */
[C---:B------:R-:W-:Y:S01]  /*7e20*/  FMUL R2, R38.reuse, R5 ;  /* 0x0000000526027220 */ /* 0x040fe20000400000 */
[C---:B------:R-:W-:Y:S01]  /*7e30*/  FMUL R3, R38.reuse, R6 ;  /* 0x0000000626037220 */ /* 0x040fe20000400000 */
        /* <DEDUP_REMOVED lines=8> */
[----:B--2---:R-:W-:Y:S01]  /*7ec0*/  F2FP.F16.F32.PACK_AB R68, R2, R0 ;  /* 0x000000000244723e */ /* 0x004fe200000000ff */
[C---:B------:R-:W-:Y:S01]  /*7ed0*/  FFMA R7, R41.reuse, R40, R7 ;  /* 0x0000002829077223 */ /* 0x040fe20000000007 */
[----:B------:R-:W-:Y:S01]  /*7ee0*/  FFMA R4, R41, R43, R4 ;  /* 0x0000002b29047223 */ /* 0x000fe20000000004 */
[C---:B------:R-:W-:Y:S01]  /*7ef0*/  FMUL R5, R38.reuse, R9 ;  /* 0x0000000926057220 */ /* 0x040fe20000400000 */
[C---:B------:R-:W-:Y:S01]  /*7f00*/  FMUL R6, R38.reuse, R10 ;  /* 0x0000000a26067220 */ /* 0x040fe20000400000 */
[C---:B------:R-:W-:Y:S01]  /*7f10*/  FMUL R11, R38.reuse, R11 ;  /* 0x0000000b260b7220 */ /* 0x040fe20000400000 */
[--C-:B----4-:R-:W-:Y:S01]  /*7f20*/  HADD2.F32 R40, -RZ, R56.reuse.H0_H0 ;  /* 0x20000038ff287230 */ /* 0x110fe20000004100 */
[----:B------:R-:W-:Y:S01]  /*7f30*/  F2FP.F16.F32.PACK_AB R69, R7, R3 ;  /* 0x000000030745723e */ /* 0x000fe200000000ff */
[C---:B------:R-:W-:Y:S01]  /*7f40*/  FFMA R5, R41.reuse, R42, R5 ;  /* 0x0000002a29057223 */ /* 0x040fe20000000005 */
[C---:B------:R-:W-:Y:S01]  /*7f50*/  FFMA R6, R41.reuse, R45, R6 ;  /* 0x0000002d29067223 */ /* 0x040fe20000000006 */
[----:B------:R-:W-:Y:S01]  /*7f60*/  FFMA R11, R41, R44, R11 ;  /* 0x0000002c290b7223 */ /* 0x000fe2000000000b */
[C---:B------:R-:W-:Y:S01]  /*7f70*/  FMUL R8, R38.reuse, R12 ;  /* 0x0000000c26087220 */ /* 0x040fe20000400000 */
[----:B------:R-:W-:Y:S01]  /*7f80*/  HADD2.F32 R42, -RZ, R56.H1_H1 ;  /* 0x30000038ff2a7230 */ /* 0x000fe20000004100 */
[----:B------:R-:W-:Y:S01]  /*7f90*/  F2FP.F16.F32.PACK_AB R70, R5, R4 ;  /* 0x000000040546723e */ /* 0x000fe200000000ff */
[C---:B------:R-:W-:Y:S01]  /*7fa0*/  FMUL R9, R38.reuse, R13 ;  /* 0x0000000d26097220 */ /* 0x040fe20000400000 */
[----:B------:R-:W-:Y:S01]  /*7fb0*/  F2FP.F16.F32.PACK_AB R71, R11, R6 ;  /* 0x000000060b47723e */ /* 0x000fe200000000ff */
[C---:B------:R-:W-:Y:S01]  /*7fc0*/  FFMA R8, R41.reuse, R40, R8 ;  /* 0x0000002829087223 */ /* 0x040fe20000000008 */
[--C-:B------:R-:W-:Y:S02]  /*7fd0*/  HADD2.F32 R43, -RZ, R57.reuse.H0_H0 ;  /* 0x20000039ff2b7230 */ /* 0x100fe40000004100 */
[----:B------:R-:W-:Y:S01]  /*7fe0*/  FFMA R9, R41, R42, R9 ;  /* 0x0000002a29097223 */ /* 0x000fe20000000009 */
[C---:B------:R-:W-:Y:S01]  /*7ff0*/  FMUL R10, R38.reuse, R14 ;  /* 0x0000000e260a7220 */ /* 0x040fe20000400000 */
[----:B------:R-:W-:Y:S01]  /*8000*/  HADD2.F32 R40, -RZ, R57.H1_H1 ;  /* 0x30000039ff287230 */ /* 0x000fe20000004100 */
[----:B------:R1:W-:Y:S01]  /*8010*/  STSM.16.M88.4 [R97+0x4400], R68 ;  /* 0x0044004461007844 */ /* 0x0003e20000000200 */
[C---:B------:R-:W-:Y:S01]  /*8020*/  FMUL R15, R38.reuse, R15 ;  /* 0x0000000f260f7220 */ /* 0x040fe20000400000 */
[----:B------:R-:W-:Y:S01]  /*8030*/  F2FP.F16.F32.PACK_AB R52, R9, R8 ;  /* 0x000000080934723e */ /* 0x000fe200000000ff */
[C---:B------:R-:W-:Y:S01]  /*8040*/  FFMA R10, R41.reuse, R43, R10 ;  /* 0x0000002b290a7223 */ /* 0x040fe2000000000a */
[--C-:B------:R-:W-:Y:S02]  /*8050*/  HADD2.F32 R42, -RZ, R58.reuse.H0_H0 ;  /* 0x2000003aff2a7230 */ /* 0x100fe40000004100 */
        /* <DEDUP_REMOVED lines=26> */
[----:B-1----:R-:W-:Y:S01]  /*8200*/  F2FP.F16.F32.PACK_AB R68, R17, R16 ;  /* 0x000000101144723e */ /* 0x002fe200000000ff */
        /* <DEDUP_REMOVED lines=45> */
[----:B------:R-:W-:Y:S05]  /*84e0*/  F2FP.F16.F32.PACK_AB R107, R35, R30 ;  /* 0x0000001e236b723e */ /* 0x000fea00000000ff */
        /* <DEDUP_REMOVED lines=19> */
.L_x_123:
[----:B------:R-:W-:Y:S05]  /*8620*/  BSYNC.RECONVERGENT B0 ;  /* 0x0000000000007941 */ /* 0x000fea0003800200 */
.L_x_122:
        /* <DEDUP_REMOVED lines=20> */
.L_x_127:
[----:B------:R-:W-:Y:S05]  /*8770*/  BSYNC B0 ;  /* 0x0000000000007941 */ /* 0x000fea0003800000 */
.L_x_126:
[----:B------:R-:W-:Y:S11]  /*8780*/  ISETP.NE.AND P0, PT, R61, RZ, PT ;  /* 0x000000ff3d00720c */ /* 0x000ff60003f05270 */
[----:B------:R-:W-:Y:S02]  /*8790*/  @!UPT UIADD3 URZ, UPT, UPT, URZ, URZ, URZ ;  /* 0x000000fffffff290 */ /* 0x000fe4000fffe0ff */
[----:B------:R-:W-:Y:S01]  /*87a0*/  @P0 IADD3 R2, PT, PT, R92, R5, RZ ;  /* 0x000000055c020210 */ /* 0x000fe20007ffe0ff */
[----:B------:R-:W-:Y:S05]  /*87b0*/  @P0 WARPSYNC.ALL ;  /* 0x0000000000000948 */ /* 0x000fea0003800000 */
[----:B------:R3:W4:Y:S04]  /*87c0*/  @P0 LDSM.16.M88.4 R48, [R46+UR44+0x400] ;  /* 0x0004002c2e30083b */ /* 0x0007280008000200 */
[----:B------:R3:W1:Y:S04]  /*87d0*/  @P0 LDSM.16.M88.4 R56, [R0+0x400] ;  /* 0x000400000038083b */ /* 0x0006680000000200 */
[----:B------:R3:W1:Y:S04]  /*87e0*/  @P0 LDSM.16.M88.4 R64, [R5+0x400] ;  /* 0x000400000540083b */ /* 0x0006680000000200 */
[----:B------:R3:W1:Y:S02]  /*87f0*/  @P0 LDSM.16.M88.4 R72, [R2+0x400] ;  /* 0x000400000248083b */ /* 0x0006640000000200 */
.L_x_125:
[----:B------:R-:W-:Y:S05]  /*8800*/  BSYNC B1 ;  /* 0x0000000000017941 */ /* 0x000fea0003800000 */
.L_x_124:
        /* <DEDUP_REMOVED lines=11> */
[----:B---3--:R-:W3:Y:S01]  /*88c0*/  LDC.64 R2, c[0x4][R3] ;  /* 0x0100000003027b82 */ /* 0x008ee20000000a00 */
[----:B------:R-:W2:Y:S01]  /*88d0*/  LDCU.64 UR4, c[0x4][0x10] ;  /* 0x01000200ff0477ac */ /* 0x000ea20008000a00 */
[----:B-1----:R-:W-:Y:S01]  /*88e0*/  MOV R5, UR9 ;  /* 0x0000000900057c02 */ /* 0x002fe20008000f00 */
[----:B------:R-:W-:Y:S01]  /*88f0*/  IMAD.U32 R4, RZ, RZ, UR8 ;  /* 0x00000008ff047e24 */ /* 0x000fe2000f8e00ff */
[----:B-----5:R-:W-:Y:S01]  /*8900*/  MOV R7, UR7 ;  /* 0x0000000700077c02 */ /* 0x020fe20008000f00 */
[----:B------:R-:W-:Y:S01]  /*8910*/  IMAD.U32 R6, RZ, RZ, UR6 ;  /* 0x00000006ff067e24 */ /* 0x000fe2000f8e00ff */
[----:B--2---:R-:W-:Y:S01]  /*8920*/  MOV R11, UR5 ;  /* 0x00000005000b7c02 */ /* 0x004fe20008000f00 */
[----:B------:R-:W-:Y:S02]  /*8930*/  IMAD.U32 R10, RZ, RZ, UR4 ;  /* 0x00000004ff0a7e24 */ /* 0x000fe4000f8e00ff */
[----:B------:R-:W-:Y:S07]  /*8940*/  LEPC R20, `(.L_x_129) ;  /* 0x000000001014794e */ /* 0x000fee0000000000 */
[----:B---34-:R-:W-:Y:S05]  /*8950*/  CALL.ABS.NOINC R2 ;  /* 0x0000000002007343 */ /* 0x018fea0003c00000 */
.L_x_129:
[----:B------:R-:W-:Y:S01]  /*8960*/  ISETP.NE.AND P0, PT, R94, RZ, PT ;  /* 0x000000ff5e00720c */ /* 0x000fe20003f05270 */
[----:B------:R-:W-:Y:S05]  /*8970*/  WARPSYNC.ALL ;  /* 0x0000000000007948 */ /* 0x000fea0003800000 */
[----:B------:R-:W-:Y:S01]  /*8980*/  R2UR UR4, R39 ;  /* 0x00000000270472ca */ /* 0x000fe200000e0000 */
[--C-:B----4-:R-:W-:Y:S01]  /*8990*/  HADD2.F32 R40, -RZ, R48.reuse.H0_H0 ;  /* 0x20000030ff287230 */ /* 0x110fe20000004100 */
[----:B------:R-:W1:Y:S01]  /*89a0*/  S2UR UR6, SR_CgaCtaId ;  /* 0x00000000000679c3 */ /* 0x000e620000008800 */
[----:B------:R-:W-:Y:S01]  /*89b0*/  HADD2.F32 R42, -RZ, R48.H1_H1 ;  /* 0x30000030ff2a7230 */ /* 0x000fe20000004100 */
[----:B------:R-:W-:Y:S01]  /*89c0*/  R2UR UR5, R98 ;  /* 0x00000000620572ca */ /* 0x000fe200000e0000 */
[--C-:B------:R-:W-:Y:S01]  /*89d0*/  HADD2.F32 R43, -RZ, R49.reuse.H0_H0 ;  /* 0x20000031ff2b7230 */ /* 0x100fe20000004100 */
[----:B------:R-:W-:Y:S01]  /*89e0*/  BSSY.RECONVERGENT B0, `(.L_x_130) ;  /* 0x0000089000007945 */ /* 0x000fe20003800200 */
[----:B------:R-:W-:Y:S02]  /*89f0*/  HADD2.F32 R44, -RZ, R49.H1_H1 ;  /* 0x30000031ff2c7230 */ /* 0x000fe40000004100 */
[--C-:B------:R-:W-:Y:S02]  /*8a00*/  HADD2.F32 R45, -RZ, R50.reuse.H0_H0 ;  /* 0x20000032ff2d7230 */ /* 0x100fe40000004100 */
[----:B---3--:R-:W-:Y:S02]  /*8a10*/  HADD2.F32 R46, -RZ, R50.H1_H1 ;  /* 0x30000032ff2e7230 */ /* 0x008fe40000004100 */
[----:B------:R-:W3:Y:S01]  /*8a20*/  LDTM.16dp256bit.x8 R4, tmem[UR4+0xc0] ;  /* 0x0000c004000479ee */ /* 0x000ee200081a0000 */
[----:B------:R-:W-:Y:S01]  /*8a30*/  NOP ;  /* 0x0000000000007918 */ /* 0x000fe20000000000 */
[--C-:B------:R-:W-:Y:S02]  /*8a40*/  HADD2.F32 R47, -RZ, R51.reuse.H0_H0 ;  /* 0x20000033ff2f7230 */ /* 0x100fe40000004100 */
[----:B------:R-:W-:Y:S01]  /*8a50*/  UIADD3 UR4, UPT, UPT, UR5, 0xd0, URZ ;  /* 0x000000d005047890 */ /* 0x000fe2000fffe0ff */
[----:B------:R-:W-:Y:S02]  /*8a60*/  HADD2.F32 R49, -RZ, R51.H1_H1 ;  /* 0x30000033ff317230 */ /* 0x000fe40000004100 */
[--C-:B------:R-:W-:Y:S02]  /*8a70*/  HADD2.F32 R48, -RZ, R56.reuse.H0_H0 ;  /* 0x20000038ff307230 */ /* 0x100fe40000004100 */
[----:B------:R-:W-:Y:S02]  /*8a80*/  HADD2.F32 R51, -RZ, R56.H1_H1 ;  /* 0x30000038ff337230 */ /* 0x000fe40000004100 */
[--C-:B------:R-:W-:Y:S02]  /*8a90*/  HADD2.F32 R50, -RZ, R57.reuse.H0_H0 ;  /* 0x20000039ff327230 */ /* 0x100fe40000004100 */
[----:B--2---:R-:W-:Y:S02]  /*8aa0*/  HADD2.F32 R52, -RZ, R57.H1_H1 ;  /* 0x30000039ff347230 */ /* 0x004fe40000004100 */
[--C-:B------:R-:W-:Y:S02]  /*8ab0*/  HADD2.F32 R53, -RZ, R58.reuse.H0_H0 ;  /* 0x2000003aff357230 */ /* 0x100fe40000004100 */
[----:B------:R-:W-:Y:S02]  /*8ac0*/  HADD2.F32 R54, -RZ, R58.H1_H1 ;  /* 0x3000003aff367230 */ /* 0x000fe40000004100 */
[--C-:B------:R-:W-:Y:S02]  /*8ad0*/  HADD2.F32 R55, -RZ, R59.reuse.H0_H0 ;  /* 0x2000003bff377230 */ /* 0x100fe40000004100 */
[----:B------:R-:W-:Y:S02]  /*8ae0*/  HADD2.F32 R56, -RZ, R59.H1_H1 ;  /* 0x3000003bff387230 */ /* 0x000fe40000004100 */
[--C-:B------:R-:W-:Y:S01]  /*8af0*/  HADD2.F32 R57, -RZ, R64.reuse.H0_H0 ;  /* 0x20000040ff397230 */ /* 0x100fe20000004100 */
[----:B-1----:R-:W-:Y:S01]  /*8b00*/  UPRMT UR4, UR6, 0x654, UR4 ;  /* 0x0000065406047896 */ /* 0x002fe20008000004 */
[C---:B---3--:R-:W-:Y:S01]  /*8b10*/  FMUL R4, R38.reuse, R4 ;  /* 0x0000000426047220 */ /* 0x048fe20000400000 */
[C---:B------:R-:W-:Y:S01]  /*8b20*/  FMUL R5, R38.reuse, R5 ;  /* 0x0000000526057220 */ /* 0x040fe20000400000 */
[C---:B------:R-:W-:Y:S01]  /*8b30*/  FMUL R6, R38.reuse, R6 ;  /* 0x0000000626067220 */ /* 0x040fe20000400000 */
[C---:B------:R-:W-:Y:S01]  /*8b40*/  FMUL R7, R38.reuse, R7 ;  /* 0x0000000726077220 */ /* 0x040fe20000400000 */
[C---:B------:R-:W-:Y:S01]  /*8b50*/  FFMA R4, R41.reuse, R40, R4 ;  /* 0x0000002829047223 */ /* 0x040fe20000000004 */
[C---:B------:R-:W-:Y:S01]  /*8b60*/  FFMA R5, R41.reuse, R42, R5 ;  /* 0x0000002a29057223 */ /* 0x040fe20000000005 */
[C---:B------:R-:W-:Y:S01]  /*8b70*/  FFMA R6, R41.reuse, R43, R6 ;  /* 0x0000002b29067223 */ /* 0x040fe20000000006 */
[----:B------:R-:W-:Y:S01]  /*8b80*/  FFMA R7, R41, R44, R7 ;  /* 0x0000002c29077223 */ /* 0x000fe20000000007 */
[----:B------:R-:W-:Y:S01]  /*8b90*/  SYNCS.ARRIVE.TRANS64.RED.A1T0 RZ, [UR4], RZ ;  /* 0x000000ffffff79a7 */ /* 0x000fe20008100404 */
[C---:B------:R-:W-:Y:S01]  /*8ba0*/  FMUL R8, R38.reuse, R8 ;  /* 0x0000000826087220 */ /* 0x040fe20000400000 */
[----:B------:R-:W-:Y:S01]  /*8bb0*/  F2FP.F16.F32.PACK_AB R104, R5, R4 ;  /* 0x000000040568723e */ /* 0x000fe200000000ff */
[C---:B------:R-:W-:Y:S01]  /*8bc0*/  FMUL R9, R38.reuse, R9 ;  /* 0x0000000926097220 */ /* 0x040fe20000400000 */
[----:B------:R-:W-:Y:S01]  /*8bd0*/  F2FP.F16.F32.PACK_AB R105, R7, R6 ;  /* 0x000000060769723e */ /* 0x000fe200000000ff */
[C---:B------:R-:W-:Y:S01]  /*8be0*/  FFMA R8, R41.reuse, R45, R8 ;  /* 0x0000002d29087223 */ /* 0x040fe20000000008 */
[C---:B------:R-:W-:Y:S01]  /*8bf0*/  FMUL R0, R38.reuse, R10 ;  /* 0x0000000a26007220 */ /* 0x040fe20000400000 */
[C---:B------:R-:W-:Y:S01]  /*8c00*/  FFMA R9, R41.reuse, R46, R9 ;  /* 0x0000002e29097223 */ /* 0x040fe20000000009 */
[C---:B------:R-:W-:Y:S01]  /*8c10*/  FMUL R2, R38.reuse, R11 ;  /* 0x0000000b26027220 */ /* 0x040fe20000400000 */
[C---:B------:R-:W-:Y:S01]  /*8c20*/  FMUL R3, R38.reuse, R12 ;  /* 0x0000000c26037220 */ /* 0x040fe20000400000 */
[----:B------:R-:W-:Y:S01]  /*8c30*/  FFMA R0, R41, R47, R0 ;  /* 0x0000002f29007223 */ /* 0x000fe20000000000 */
[C---:B------:R-:W-:Y:S01]  /*8c40*/  FMUL R10, R38.reuse, R13 ;  /* 0x0000000d260a7220 */ /* 0x040fe20000400000 */
[----:B------:R-:W-:Y:S01]  /*8c50*/  F2FP.F16.F32.PACK_AB R106, R9, R8 ;  /* 0x00000008096a723e */ /* 0x000fe200000000ff */
[C---:B------:R-:W-:Y:S01]  /*8c60*/  FFMA R2, R41.reuse, R49, R2 ;  /* 0x0000003129027223 */ /* 0x040fe20000000002 */
[C---:B------:R-:W-:Y:S01]  /*8c70*/  FFMA R3, R41.reuse, R48, R3 ;  /* 0x0000003029037223 */ /* 0x040fe20000000003 */
[C---:B------:R-:W-:Y:S01]  /*8c80*/  FFMA R10, R41.reuse, R51, R10 ;  /* 0x00000033290a7223 */ /* 0x040fe2000000000a */
[C---:B------:R-:W-:Y:S01]  /*8c90*/  FMUL R11, R38.reuse, R14 ;  /* 0x0000000e260b7220 */ /* 0x040fe20000400000 */
[----:B------:R-:W-:Y:S01]  /*8ca0*/  FMUL R15, R38, R15 ;  /* 0x0000000f260f7220 */ /* 0x000fe20000400000 */
[----:B------:R-:W-:Y:S01]  /*8cb0*/  F2FP.F16.F32.PACK_AB R107, R2, R0 ;  /* 0x00000000026b723e */ /* 0x000fe200000000ff */
[----:B------:R-:W-:Y:S01]  /*8cc0*/  FMUL R12, R38, R16 ;  /* 0x00000010260c7220 */ /* 0x000fe20000400000 */
[----:B------:R-:W-:Y:S01]  /*8cd0*/  F2FP.F16.F32.PACK_AB R108, R10, R3 ;  /* 0x000000030a6c723e */ /* 0x000fe200000000ff */
[C---:B------:R-:W-:Y:S01]  /*8ce0*/  FFMA R11, R41.reuse, R50, R11 ;  /* 0x00000032290b7223 */ /* 0x040fe2000000000b */
[C---:B------:R-:W-:Y:S01]  /*8cf0*/  FFMA R15, R41.reuse, R52, R15 ;  /* 0x00000034290f7223 */ /* 0x040fe2000000000f */
[----:B------:R1:W-:Y:S01]  /*8d00*/  STSM.16.M88.4 [R97+0x6400], R104 ;  /* 0x0064006861007844 */ /* 0x0003e20000000200 */
[----:B------:R-:W-:Y:S01]  /*8d10*/  FFMA R12, R41, R53, R12 ;  /* 0x00000035290c7223 */ /* 0x000fe2000000000c */
[C---:B------:R-:W-:Y:S01]  /*8d20*/  FMUL R13, R38.reuse, R17 ;  /* 0x00000011260d7220 */ /* 0x040fe20000400000 */
[C---:B------:R-:W-:Y:S01]  /*8d30*/  FMUL R14, R38.reuse, R18 ;  /* 0x00000012260e7220 */ /* 0x040fe20000400000 */
[----:B------:R-:W-:Y:S01]  /*8d40*/  F2FP.F16.F32.PACK_AB R109, R15, R11 ;  /* 0x0000000b0f6d723e */ /* 0x000fe200000000ff */
[C---:B------:R-:W-:Y:S01]  /*8d50*/  FMUL R19, R38.reuse, R19 ;  /* 0x0000001326137220 */ /* 0x040fe20000400000 */
[C---:B------:R-:W-:Y:S01]  /*8d60*/  FFMA R13, R41.reuse, R54, R13 ;  /* 0x00000036290d7223 */ /* 0x040fe2000000000d */
[C---:B------:R-:W-:Y:S01]  /*8d70*/  FFMA R14, R41.reuse, R55, R14 ;  /* 0x00000037290e7223 */ /* 0x040fe2000000000e */
[----:B------:R-:W-:Y:S02]  /*8d80*/  HADD2.F32 R58, -RZ, R64.H1_H1 ;  /* 0x30000040ff3a7230 */ /* 0x000fe40000004100 */
[----:B------:R-:W-:Y:S01]  /*8d90*/  FFMA R19, R41, R56, R19 ;  /* 0x0000003829137223 */ /* 0x000fe20000000013 */
[C---:B------:R-:W-:Y:S01]  /*8da0*/  FMUL R16, R38.reuse, R20 ;  /* 0x0000001426107220 */ /* 0x040fe20000400000 */
[----:B------:R-:W-:Y:S01]  /*8db0*/  F2FP.F16.F32.PACK_AB R110, R13, R12 ;  /* 0x0000000c0d6e723e */ /* 0x000fe200000000ff */
[--C-:B------:R-:W-:Y:S02]  /*8dc0*/  HADD2.F32 R59, -RZ, R65.reuse.H0_H0 ;  /* 0x20000041ff3b7230 */ /* 0x100fe40000004100 */
[C---:B------:R-:W-:Y:S01]  /*8dd0*/  FMUL R17, R38.reuse, R21 ;  /* 0x0000001526117220 */ /* 0x040fe20000400000 */
[----:B------:R-:W-:Y:S01]  /*8de0*/  F2FP.F16.F32.PACK_AB R111, R19, R14 ;  /* 0x0000000e136f723e */ /* 0x000fe200000000ff */
[C---:B------:R-:W-:Y:S01]  /*8df0*/  FFMA R16, R41.reuse, R57, R16 ;  /* 0x0000003929107223 */ /* 0x040fe20000000010 */
[----:B------:R-:W-:Y:S02]  /*8e00*/  HADD2.F32 R60, -RZ, R65.H1_H1 ;  /* 0x30000041ff3c7230 */ /* 0x000fe40000004100 */
[----:B------:R-:W-:Y:S01]  /*8e10*/  FFMA R17, R41, R58, R17 ;  /* 0x0000003a29117223 */ /* 0x000fe20000000011 */
[C---:B------:R-:W-:Y:S01]  /*8e20*/  FMUL R18, R38.reuse, R22 ;  /* 0x0000001626127220 */ /* 0x040fe20000400000 */
[----:B------:R1:W-:Y:S01]  /*8e30*/  STSM.16.M88.4 [R96+0x6400], R108 ;  /* 0x0064006c60007844 */ /* 0x0003e20000000200 */
[--C-:B------:R-:W-:Y:S02]  /*8e40*/  HADD2.F32 R61, -RZ, R66.reuse.H0_H0 ;  /* 0x20000042ff3d7230 */ /* 0x100fe40000004100 */
[C---:B------:R-:W-:Y:S01]  /*8e50*/  FMUL R23, R38.reuse, R23 ;  /* 0x0000001726177220 */ /* 0x040fe20000400000 */
[----:B------:R-:W-:Y:S01]  /*8e60*/  F2FP.F16.F32.PACK_AB R112, R17, R16 ;  /* 0x000000101170723e */ /* 0x000fe200000000ff */
[C---:B------:R-:W-:Y:S01]  /*8e70*/  FFMA R18, R41.reuse, R59, R18 ;  /* 0x0000003b29127223 */ /* 0x040fe20000000012 */
[----:B------:R-:W-:Y:S02]  /*8e80*/  HADD2.F32 R62, -RZ, R66.H1_H1 ;  /* 0x30000042ff3e7230 */ /* 0x000fe40000004100 */
[----:B------:R-:W-:Y:S01]  /*8e90*/  FFMA R23, R41, R60, R23 ;  /* 0x0000003c29177223 */ /* 0x000fe20000000017 */
[C---:B------:R-:W-:Y:S01]  /*8ea0*/  FMUL R20, R38.reuse, R24 ;  /* 0x0000001826147220 */ /* 0x040fe20000400000 */
[--C-:B------:R-:W-:Y:S02]  /*8eb0*/  HADD2.F32 R63, -RZ, R67.reuse.H0_H0 ;  /* 0x20000043ff3f7230 */ /* 0x100fe40000004100 */
[C---:B------:R-:W-:Y:S01]  /*8ec0*/  FMUL R21, R38.reuse, R25 ;  /* 0x0000001926157220 */ /* 0x040fe20000400000 */
[----:B------:R-:W-:Y:S01]  /*8ed0*/  HADD2.F32 R64, -RZ, R67.H1_H1 ;  /* 0x30000043ff407230 */ /* 0x000fe20000004100 */
[----:B------:R-:W-:Y:S01]  /*8ee0*/  F2FP.F16.F32.PACK_AB R113, R23, R18 ;  /* 0x000000121771723e */ /* 0x000fe200000000ff */
[C---:B------:R-:W-:Y:S01]  /*8ef0*/  FFMA R20, R41.reuse, R61, R20 ;  /* 0x0000003d29147223 */ /* 0x040fe20000000014 */
        /* <DEDUP_REMOVED lines=8> */
[C---:B------:R-:W-:Y:S01]  /*8f80*/  FFMA R22, R41.reuse, R63, R22 ;  /* 0x0000003f29167223 */ /* 0x040fe20000000016 */
[----:B------:R-:W-:Y:S02]  /*8f90*/  HADD2.F32 R68, -RZ, R73.H1_H1 ;  /* 0x30000049ff447230 */ /* 0x000fe40000004100 */
[C---:B------:R-:W-:Y:S01]  /*8fa0*/  FMUL R26, R38.reuse, R30 ;  /* 0x0000001e261a7220 */ /* 0x040fe20000400000 */
[C---:B------:R-:W-:Y:S01]  /*8fb0*/  FFMA R27, R41.reuse, R64, R27 ;  /* 0x00000040291b7223 */ /* 0x040fe2000000001b */
        /* <DEDUP_REMOVED lines=34> */
[----:B------:R-:W-:Y:S02]  /*91e0*/  UIADD3 UR9, UPT, UPT, UR49, 0xc0, URZ ;  /* 0x000000c031097890 */ /* 0x000fe4000fffe0ff */
[----:B------:R-:W-:Y:S01]  /*91f0*/  UIADD3 UR8, UPT, UPT, UR44, 0x6400, URZ ;  /* 0x000064002c087890 */ /* 0x000fe2000fffe0ff */
[----:B------:R-:W-:Y:S01]  /*9200*/  UMOV UR10, UR50 ;  /* 0x00000032000a7c82 */ /* 0x000fe20008000000 */
[----:B------:R-:W-:Y:S01]  /*9210*/  UMOV UR11, UR36 ;  /* 0x00000024000b7c82 */ /* 0x000fe20008000000 */
[----:B--2---:R-:W-:Y:S04]  /*9220*/  UIADD3 UR4, UP0, UPT, UR6, 0x680, URZ ;  /* 0x0000068006047890 */ /* 0x004fe8000ff1e0ff */
[----:B------:R-:W-:Y:S09]  /*9230*/  UIADD3.X UR5, UPT, UPT, URZ, UR7, URZ, UP0, !UPT ;  /* 0x00000007ff057290 */ /* 0x000ff200087fe4ff */
[----:B------:R2:W-:Y:S01]  /*9240*/  UTMASTG.3D [UR8], [UR4] ;  /* 0x00000008040073b5 */ /* 0x0005e20008010000 */
[----:B------:R0:W-:Y:S01]  /*9250*/  UTMACMDFLUSH ;  /* 0x00000000000079b7 */ /* 0x0001e20000000000 */
[----:B--2---:R-:W-:Y:S04]  /*9260*/  DEPBAR.LE SB0, 0x1 ;  /* 0x000080400000791a */ /* 0x004fe80000000000 */
.L_x_131:
[----:B------:R-:W-:Y:S05]  /*9270*/  BSYNC.RECONVERGENT B0 ;  /* 0x0000000000007941 */ /* 0x000fea0003800200 */
.L_x_130:
[----:B------:R-:W-:Y:S01]  /*9280*/  BAR.SYNC.DEFER_BLOCKING 0x1, 0x80 ;  /* 0x0042000000007b1d */ /* 0x000fe20000010000 */
[----:B------:R-:W-:Y:S01]  /*9290*/  UISETP.NE.AND UP0, UPT, UR47, -0x4, UPT ;  /* 0xfffffffc2f00788c */ /* 0x000fe2000bf05270 */
[----:B------:R-:W-:Y:S08]  /*92a0*/  IADD3 R0, PT, PT, R36, 0x1, RZ ;  /* 0x0000000124007810 */ /* 0x000ff00007ffe0ff */
[----:B------:R-:W-:Y:S05]  /*92b0*/  BRA.U !UP0, `(.L_x_132) ;  /* 0x0000000108247547 */ /* 0x000fea000b800000 */
[----:B------:R-:W-:Y:S01]  /*92c0*/  ISETP.NE.AND P0, PT, R95, RZ, PT ;  /* 0x000000ff5f00720c */ /* 0x000fe20003f05270 */
[----:B------:R-:W-:Y:S01]  /*92d0*/  IMAD.U32 R2, RZ, RZ, UR46 ;  /* 0x0000002eff027e24 */ /* 0x000fe2000f8e00ff */
[----:B------:R-:W-:Y:S04]  /*92e0*/  UIADD3 UR4, UPT, UPT, UR46, 0x1, URZ ;  /* 0x000000012e047890 */ /* 0x000fe8000fffe0ff */
[----:B------:R-:W-:Y:S04]  /*92f0*/  UISETP.NE.AND UP0, UPT, UR4, 0x4, UPT ;  /* 0x000000040400788c */ /* 0x000fe8000bf05270 */
[----:B------:R-:W-:Y:S03]  /*9300*/  USEL UR46, UR4, URZ, UP0 ;  /* 0x000000ff042e7287 */ /* 0x000fe60008000000 */
[----:B------:R-:W-:Y:S05]  /*9310*/  @P0 LEA R2, R2, UR44, 0x3 ;  /* 0x0000002c02020c11 */ /* 0x000fea000f8e18ff */
[----:B------:R-:W-:Y:S05]  /*9320*/  @P0 VIADD R2, R2, 0x60 ;  /* 0x0000006002020836 */ /* 0x000fea0000000000 */
[----:B------:R-:W-:Y:S04]  /*9330*/  @P0 PRMT R2, R101, 0x654, R2 ;  /* 0x0000065465020816 */ /* 0x000fe80000000002 */
[----:B------:R2:W-:Y:S03]  /*9340*/  @P0 SYNCS.ARRIVE.TRANS64.RED.A1T0 RZ, [R2+URZ], RZ ;  /* 0x000000ff02ff09a7 */ /* 0x0005e600081004ff */
.L_x_132:
[----:B------:R-:W-:Y:S01]  /*9350*/  R2UR UR5, R83 ;  /* 0x00000000530572ca */ /* 0x000fe200000e0000 */
[----:B------:R-:W-:Y:S01]  /*9360*/  UISETP.NE.AND UP0, UPT, UR61, URZ, UPT ;  /* 0x000000ff3d00728c */ /* 0x000fe2000bf05270 */
[----:B------:R-:W-:Y:S01]  /*9370*/  R2UR UR4, R84 ;  /* 0x00000000540472ca */ /* 0x000fe200000e0000 */
[----:B------:R-:W-:Y:S01]  /*9380*/  UIADD3 UR47, UPT, UPT, UR47, 0x4, URZ ;  /* 0x000000042f2f7890 */ /* 0x000fe2000fffe0ff */
[----:B------:R-:W-:Y:S01]  /*9390*/  ISETP.NE.AND P0, PT, R88, 0x2, PT ;  /* 0x000000025800780c */ /* 0x000fe20003f05270 */
[----:B------:R-:W-:Y:S01]  /*93a0*/  UMOV UR36, UR60 ;  /* 0x0000003c00247c82 */ /* 0x000fe20008000000 */
[----:B------:R-:W-:Y:S02]  /*93b0*/  ISETP.NE.AND P1, PT, R0, 0x4, PT ;  /* 0x000000040000780c */ /* 0x000fe40003f25270 */
[----:B--2---:R-:W-:Y:S02]  /*93c0*/  SEL R2, RZ, 0x1, P0 ;  /* 0x00000001ff027807 */ /* 0x004fe40000000000 */
[----:B------:R-:W-:Y:S02]  /*93d0*/  SEL R3, RZ, 0x1, P1 ;  /* 0x00000001ff037807 */ /* 0x000fe40000800000 */
[----:B------:R-:W-:Y:S01]  /*93e0*/  LOP3.LUT R89, R89, R2, RZ, 0x3c, !PT ;  /* 0x0000000259597212 */ /* 0x000fe200078e3cff */
[----:B------:R-:W-:Y:S01]  /*93f0*/  UIADD3 UR20, UPT, UPT, UR37, UR5, URZ ;  /* 0x0000000525147290 */ /* 0x000fe2000fffe0ff */
[----:B------:R-:W-:Y:S01]  /*9400*/  LOP3.LUT R90, R90, R3, RZ, 0x3c, !PT ;  /* 0x000000035a5a7212 */ /* 0x000fe200078e3cff */
[----:B------:R-:W-:Y:S01]  /*9410*/  UIADD3 UR16, UPT, UPT, UR38, UR4, URZ ;  /* 0x0000000426107290 */ /* 0x000fe2000fffe0ff */
[----:B------:R-:W-:Y:S02]  /*9420*/  SEL R88, R88, RZ, P0 ;  /* 0x000000ff58587207 */ /* 0x000fe40000000000 */
[----:B------:R-:W-:Y:S01]  /*9430*/  SEL R36, R0, RZ, P1 ;  /* 0x000000ff00247207 */ /* 0x000fe20000800000 */
[----:B------:R-:W-:Y:S08]  /*9440*/  BRA.U UP0, `(.L_x_133) ;  /* 0xffffffbd009c7547 */ /* 0x000ff0000b83ffff */
[----:B------:R-:W-:-:S13]  /*9450*/  R2UR UR4, R85 ;  /* 0x00000000550472ca */ /* 0x000fda00000e0000 */
[----:B------:R-:W-:-:S09]  /*9460*/  UISETP.NE.AND UP0, UPT, UR4, URZ, UPT ;  /* 0x000000ff0400728c */ /* 0x000fd2000bf05270 */
[----:B------:R-:W-:Y:S05]  /*9470*/  BRA.U !UP0, `(.L_x_134) ;  /* 0x0000000108487547 */ /* 0x000fea000b800000 */
[----:B------:R-:W2:Y:S02]  /*9480*/  LDCU.64 UR4, c[0x0][0x890] ;  /* 0x00011200ff0477ac */ /* 0x000ea40008000a00 */
[----:B--2---:R-:W-:-:S04]  /*9490*/  UISETP.NE.U32.AND UP0, UPT, UR4, URZ, UPT ;  /* 0x000000ff0400728c */ /* 0x004fc8000bf05070 */
[----:B------:R-:W-:-:S09]  /*94a0*/  UISETP.NE.AND.EX UP0, UPT, UR5, URZ, UPT, UP0 ;  /* 0x000000ff0500728c */ /* 0x000fd2000bf05300 */
[----:B------:R-:W-:Y:S05]  /*94b0*/  BRA.U UP0, `(.L_x_135) ;  /* 0x00000001000c7547 */ /* 0x000fea000b800000 */
[----:B------:R-:W-:-:S13]  /*94c0*/  FSETP.NEU.AND P0, PT, R41, RZ, PT ;  /* 0x000000ff2900720b */ /* 0x000fda0003f0d000 */
[----:B------:R-:W-:Y:S05]  /*94d0*/  @!P0 EXIT ;  /* 0x000000000000894d */ /* 0x000fea0003800000 */
[----:B------:R-:W-:Y:S05]  /*94e0*/  BRA `(.L_x_134) ;  /* 0x00000000002c7947 */ /* 0x000fea0003800000 */
.L_x_135:
[----:B------:R-:W-:Y:S01]  /*94f0*/  ISETP.NE.AND P0, PT, R87, RZ, PT ;  /* 0x000000ff5700720c */ /* 0x000fe20003f05270 */
[----:B------:R-:W-:-:S12]  /*9500*/  BSSY.RECONVERGENT B0, `(.L_x_134) ;  /* 0x0000009000007945 */ /* 0x000fd80003800200 */
[----:B------:R-:W-:Y:S05]  /*9510*/  @P0 BRA `(.L_x_136) ;  /* 0x0000000000140947 */ /* 0x000fea0003800000 */
[----:B------:R-:W2:Y:S02]  /*9520*/  LDCU.64 UR4, c[0x0][0x888] ;  /* 0x00011100ff0477ac */ /* 0x000ea40008000a00 */
[----:B--2---:R-:W-:-:S04]  /*9530*/  ISETP.NE.U32.AND P0, PT, RZ, UR4, PT ;  /* 0x00000004ff007c0c */ /* 0x004fc8000bf05070 */
[----:B------:R-:W-:-:S13]  /*9540*/  ISETP.NE.AND.EX P0, PT, RZ, UR5, PT, P0 ;  /* 0x00000005ff007c0c */ /* 0x000fda000bf05300 */
[----:B------:R-:W-:Y:S05]  /*9550*/  @!P0 EXIT ;  /* 0x000000000000894d */ /* 0x000fea0003800000 */
[----:B------:R-:W-:Y:S05]  /*9560*/  BRA `(.L_x_137) ;  /* 0x0000000000087947 */ /* 0x000fea0003800000 */
.L_x_136:
[----:B------:R-:W-:-:S13]  /*9570*/  FSETP.NEU.AND P0, PT, R41, RZ, PT ;  /* 0x000000ff2900720b */ /* 0x000fda0003f0d000 */
[----:B------:R-:W-:Y:S05]  /*9580*/  @!P0 EXIT ;  /* 0x000000000000894d */ /* 0x000fea0003800000 */
.L_x_137:
[----:B------:R-:W-:Y:S05]  /*9590*/  BSYNC.RECONVERGENT B0 ;  /* 0x0000000000007941 */ /* 0x000fea0003800200 */
.L_x_134:
[----:B------:R-:W2:Y:S01]  /*95a0*/  S2UR UR5, SR_CgaCtaId ;  /* 0x00000000000579c3 */ /* 0x000ea20000008800 */
[----:B------:R-:W-:Y:S01]  /*95b0*/  ULEA UR4, UR46, UR44, 0x3 ;  /* 0x0000002c2e047291 */ /* 0x000fe2000f8e18ff */
[----:B------:R-:W-:-:S04]  /*95c0*/  DEPBAR.LE SB0, 0x0 ;  /* 0x000080000000791a */ /* 0x000fc80000000000 */
[----:B------:R-:W-:-:S04]  /*95d0*/  UIADD3 UR4, UPT, UPT, UR4, 0x60, URZ ;  /* 0x0000006004047890 */ /* 0x000fc8000fffe0ff */
[----:B--2---:R-:W-:-:S09]  /*95e0*/  UPRMT UR4, UR5, 0x654, UR4 ;  /* 0x0000065405047896 */ /* 0x004fd20008000004 */
[----:B------:R-:W-:Y:S01]  /*95f0*/  SYNCS.ARRIVE.TRANS64.RED.A1T0 RZ, [UR4], RZ ;  /* 0x000000ffffff79a7 */ /* 0x000fe20008100404 */
[----:B------:R-:W-:Y:S05]  /*9600*/  EXIT ;  /* 0x000000000000794d */ /* 0x000fea0003800000 */
.L_x_24:
[----:B--2---:R2:W3:Y:S02]  /*9610*/  SYNCS.PHASECHK.TRANS64.TRYWAIT P0, [R0+URZ+0x100], R3 ;  /* 0x00010003000075a7 */ /* 0x0044e400080011ff */
[----:B---3--:R-:W-:Y:S05]  /*9620*/  @!P0 NANOSLEEP.SYNCS 0x989680 ;  /* 0x009896800000895d */ /* 0x008fea0003900000 */
[----:B------:R-:W3:Y:S02]  /*9630*/  @!P0 SYNCS.PHASECHK.TRANS64 P0, [R0+URZ+0x100], R3 ;  /* 0x00010003000085a7 */ /* 0x000ee400080010ff */
[----:B---3--:R-:W-:Y:S05]  /*9640*/  @!P0 BRA `(.L_x_24) ;  /* 0xfffffffc00f08947 */ /* 0x008fea000383ffff */
[----:B------:R-:W-:Y:S05]  /*9650*/  BRA `(.L_x_138) ;  /* 0xffffff8000a87947 */ /* 0x000fea000383ffff */
.L_x_27:
[----:B--2---:R-:W-:-:S07]  /*9660*/  MOV R0, UR33 ;  /* 0x0000002100007c02 */ /* 0x004fce0008000f00 */
.L_x_139:
[----:B--2---:R2:W3:Y:S02]  /*9670*/  SYNCS.PHASECHK.TRANS64.TRYWAIT P0, [R0+URZ+0x20], R3 ;  /* 0x00002003000075a7 */ /* 0x0044e400080011ff */
[----:B---3--:R-:W-:Y:S05]  /*9680*/  @!P0 NANOSLEEP.SYNCS 0x989680 ;  /* 0x009896800000895d */ /* 0x008fea0003900000 */
[----:B------:R-:W3:Y:S02]  /*9690*/  @!P0 SYNCS.PHASECHK.TRANS64 P0, [R0+URZ+0x20], R3 ;  /* 0x00002003000085a7 */ /* 0x000ee400080010ff */
[----:B---3--:R-:W-:Y:S05]  /*96a0*/  @!P0 BRA `(.L_x_139) ;  /* 0xfffffffc00f08947 */ /* 0x008fea000383ffff */
[----:B------:R-:W-:Y:S05]  /*96b0*/  BRA `(.L_x_26) ;  /* 0xffffff8000e87947 */ /* 0x000fea000383ffff */
.L_x_34:
[----:B-1----:R-:W-:-:S07]  /*96c0*/  MOV R0, UR17 ;  /* 0x0000001100007c02 */ /* 0x002fce0008000f00 */
.L_x_140:
[----:B-1----:R1:W2:Y:S02]  /*96d0*/  SYNCS.PHASECHK.TRANS64.TRYWAIT P0, [R0+URZ+0x20], R3 ;  /* 0x00002003000075a7 */ /* 0x0022a400080011ff */
[----:B--2---:R-:W-:Y:S05]  /*96e0*/  @!P0 NANOSLEEP.SYNCS 0x989680 ;  /* 0x009896800000895d */ /* 0x004fea0003900000 */
[----:B------:R-:W2:Y:S02]  /*96f0*/  @!P0 SYNCS.PHASECHK.TRANS64 P0, [R0+URZ+0x20], R3 ;  /* 0x00002003000085a7 */ /* 0x000ea400080010ff */
[----:B--2---:R-:W-:Y:S05]  /*9700*/  @!P0 BRA `(.L_x_140) ;  /* 0xfffffffc00f08947 */ /* 0x004fea000383ffff */
[----:B------:R-:W-:Y:S05]  /*9710*/  BRA `(.L_x_33) ;  /* 0xffffff8400a87947 */ /* 0x000fea000383ffff */
.L_x_39:
[----:B-1----:R1:W2:Y:S02]  /*9720*/  SYNCS.PHASECHK.TRANS64.TRYWAIT P0, [R3+URZ+0x90], R0 ;  /* 0x00009000030075a7 */ /* 0x0022a400080011ff */
[----:B--2---:R-:W-:Y:S05]  /*9730*/  @!P0 NANOSLEEP.SYNCS 0x989680 ;  /* 0x009896800000895d */ /* 0x004fea0003900000 */
[----:B------:R-:W2:Y:S02]  /*9740*/  @!P0 SYNCS.PHASECHK.TRANS64 P0, [R3+URZ+0x90], R0 ;  /* 0x00009000030085a7 */ /* 0x000ea400080010ff */
[----:B--2---:R-:W-:Y:S05]  /*9750*/  @!P0 BRA `(.L_x_39) ;  /* 0xfffffffc00f08947 */ /* 0x004fea000383ffff */
[----:B------:R-:W-:Y:S05]  /*9760*/  BRA `(.L_x_141) ;  /* 0xffffff8800487947 */ /* 0x000fea000383ffff */
.L_x_43:
[----:B-1----:R-:W-:-:S07]  /*9770*/  MOV R0, UR4 ;  /* 0x0000000400007c02 */ /* 0x002fce0008000f00 */
.L_x_142:
[----:B-1----:R1:W2:Y:S02]  /*9780*/  SYNCS.PHASECHK.TRANS64.TRYWAIT P0, [R0+URZ], R3 ;  /* 0x00000003000075a7 */ /* 0x0022a400080011ff */
[----:B--2---:R-:W-:Y:S05]  /*9790*/  @!P0 NANOSLEEP.SYNCS 0x989680 ;  /* 0x009896800000895d */ /* 0x004fea0003900000 */
[----:B------:R-:W2:Y:S02]  /*97a0*/  @!P0 SYNCS.PHASECHK.TRANS64 P0, [R0+URZ], R3 ;  /* 0x00000003000085a7 */ /* 0x000ea400080010ff */
[----:B--2---:R-:W-:Y:S05]  /*97b0*/  @!P0 BRA `(.L_x_142) ;  /* 0xfffffffc00f08947 */ /* 0x004fea000383ffff */
[----:B------:R-:W-:Y:S05]  /*97c0*/  BRA `(.L_x_143) ;  /* 0xffffff8c00f47947 */ /* 0x000fea000383ffff */
.L_x_44:
[----:B------:R-:W-:-:S07]  /*97d0*/  MOV R0, UR5 ;  /* 0x0000000500007c02 */ /* 0x000fce0008000f00 */
.L_x_144:
[----:B-1----:R1:W2:Y:S02]  /*97e0*/  SYNCS.PHASECHK.TRANS64.TRYWAIT P0, [R0+URZ], R3 ;  /* 0x00000003000075a7 */ /* 0x0022a400080011ff */
[----:B--2---:R-:W-:Y:S05]  /*97f0*/  @!P0 NANOSLEEP.SYNCS 0x989680 ;  /* 0x009896800000895d */ /* 0x004fea0003900000 */
[----:B------:R-:W2:Y:S02]  /*9800*/  @!P0 SYNCS.PHASECHK.TRANS64 P0, [R0+URZ], R3 ;  /* 0x00000003000085a7 */ /* 0x000ea400080010ff */
[----:B--2---:R-:W-:Y:S05]  /*9810*/  @!P0 BRA `(.L_x_144) ;  /* 0xfffffffc00f08947 */ /* 0x004fea000383ffff */
[----:B------:R-:W-:Y:S05]  /*9820*/  BRA `(.L_x_145) ;  /* 0xffffff9000007947 */ /* 0x000fea000383ffff */
.L_x_45:
[----:B------:R-:W-:-:S07]  /*9830*/  MOV R0, UR5 ;  /* 0x0000000500007c02 */ /* 0x000fce0008000f00 */
.L_x_146:
[----:B-1----:R1:W2:Y:S02]  /*9840*/  SYNCS.PHASECHK.TRANS64.TRYWAIT P0, [R0+URZ], R3 ;  /* 0x00000003000075a7 */ /* 0x0022a400080011ff */
[----:B--2---:R-:W-:Y:S05]  /*9850*/  @!P0 NANOSLEEP.SYNCS 0x989680 ;  /* 0x009896800000895d */ /* 0x004fea0003900000 */
[----:B------:R-:W2:Y:S02]  /*9860*/  @!P0 SYNCS.PHASECHK.TRANS64 P0, [R0+URZ], R3 ;  /* 0x00000003000085a7 */ /* 0x000ea400080010ff */
[----:B--2---:R-:W-:Y:S05]  /*9870*/  @!P0 BRA `(.L_x_146) ;  /* 0xfffffffc00f08947 */ /* 0x004fea000383ffff */
[----:B------:R-:W-:Y:S05]  /*9880*/  BRA `(.L_x_147) ;  /* 0xffffff90000c7947 */ /* 0x000fea000383ffff */
.L_x_48:
[----:B-1----:R1:W2:Y:S02]  /*9890*/  SYNCS.PHASECHK.TRANS64.TRYWAIT P0, [R2+URZ+0xf0], R5 ;  /* 0x0000f005020075a7 */ /* 0x0022a400080011ff */
[----:B--2---:R-:W-:Y:S05]  /*98a0*/  @!P0 NANOSLEEP.SYNCS 0x989680 ;  /* 0x009896800000895d */ /* 0x004fea0003900000 */
[----:B------:R-:W2:Y:S02]  /*98b0*/  @!P0 SYNCS.PHASECHK.TRANS64 P0, [R2+URZ+0xf0], R5 ;  /* 0x0000f005020085a7 */ /* 0x000ea400080010ff */
[----:B--2---:R-:W-:Y:S05]  /*98c0*/  @!P0 BRA `(.L_x_48) ;  /* 0xfffffffc00f08947 */ /* 0x004fea000383ffff */
[----:B------:R-:W-:Y:S05]  /*98d0*/  BRA `(.L_x_148) ;  /* 0xffffff9000707947 */ /* 0x000fea000383ffff */
.L_x_49:
[----:B------:R-:W-:-:S07]  /*98e0*/  MOV R2, UR4 ;  /* 0x0000000400027c02 */ /* 0x000fce0008000f00 */
.L_x_149:
[----:B-1----:R1:W2:Y:S02]  /*98f0*/  SYNCS.PHASECHK.TRANS64.TRYWAIT P0, [R2+URZ+0xa0], R5 ;  /* 0x0000a005020075a7 */ /* 0x0022a400080011ff */
[----:B--2---:R-:W-:Y:S05]  /*9900*/  @!P0 NANOSLEEP.SYNCS 0x989680 ;  /* 0x009896800000895d */ /* 0x004fea0003900000 */
[----:B------:R-:W2:Y:S02]  /*9910*/  @!P0 SYNCS.PHASECHK.TRANS64 P0, [R2+URZ+0xa0], R5 ;  /* 0x0000a005020085a7 */ /* 0x000ea400080010ff */
[----:B--2---:R-:W-:Y:S05]  /*9920*/  @!P0 BRA `(.L_x_149) ;  /* 0xfffffffc00f08947 */ /* 0x004fea000383ffff */
[----:B------:R-:W-:Y:S05]  /*9930*/  BRA `(.L_x_150) ;  /* 0xffffff9000807947 */ /* 0x000fea000383ffff */
.L_x_50:
[----:B-1----:R1:W2:Y:S02]  /*9940*/  SYNCS.PHASECHK.TRANS64.TRYWAIT P1, [R2+URZ+0x90], R5 ;  /* 0x00009005020075a7 */ /* 0x0022a400080211ff */
[----:B--2---:R-:W-:Y:S05]  /*9950*/  @!P1 NANOSLEEP.SYNCS 0x989680 ;  /* 0x009896800000995d */ /* 0x004fea0003900000 */
[----:B------:R-:W2:Y:S02]  /*9960*/  @!P1 SYNCS.PHASECHK.TRANS64 P1, [R2+URZ+0x90], R5 ;  /* 0x00009005020095a7 */ /* 0x000ea400080210ff */
[----:B--2---:R-:W-:Y:S05]  /*9970*/  @!P1 BRA `(.L_x_50) ;  /* 0xfffffffc00f09947 */ /* 0x004fea000383ffff */
[----:B------:R-:W-:Y:S05]  /*9980*/  BRA `(.L_x_151) ;  /* 0xffffff9000b07947 */ /* 0x000fea000383ffff */
.L_x_53:
[----:B------:R-:W-:-:S07]  /*9990*/  MOV R0, UR4 ;  /* 0x0000000400007c02 */ /* 0x000fce0008000f00 */
.L_x_152:
[----:B-1----:R1:W2:Y:S02]  /*99a0*/  SYNCS.PHASECHK.TRANS64.TRYWAIT P0, [R0+URZ+0xa0], R3 ;  /* 0x0000a003000075a7 */ /* 0x0022a400080011ff */
[----:B--2---:R-:W-:Y:S05]  /*99b0*/  @!P0 NANOSLEEP.SYNCS 0x989680 ;  /* 0x009896800000895d */ /* 0x004fea0003900000 */
[----:B------:R-:W2:Y:S02]  /*99c0*/  @!P0 SYNCS.PHASECHK.TRANS64 P0, [R0+URZ+0xa0], R3 ;  /* 0x0000a003000085a7 */ /* 0x000ea400080010ff */
[----:B--2---:R-:W-:Y:S05]  /*99d0*/  @!P0 BRA `(.L_x_152) ;  /* 0xfffffffc00f08947 */ /* 0x004fea000383ffff */
[----:B------:R-:W-:Y:S05]  /*99e0*/  BRA `(.L_x_52) ;  /* 0xffffff9400047947 */ /* 0x000fea000383ffff */
.L_x_60:
[----:B-1----:R1:W2:Y:S02]  /*99f0*/  SYNCS.PHASECHK.TRANS64.TRYWAIT P1, [R0+URZ+0x90], R5 ;  /* 0x00009005000075a7 */ /* 0x0022a400080211ff */
[----:B--2---:R-:W-:Y:S05]  /*9a00*/  @!P1 NANOSLEEP.SYNCS 0x989680 ;  /* 0x009896800000995d */ /* 0x004fea0003900000 */
[----:B------:R-:W2:Y:S02]  /*9a10*/  @!P1 SYNCS.PHASECHK.TRANS64 P1, [R0+URZ+0x90], R5 ;  /* 0x00009005000095a7 */ /* 0x000ea400080210ff */
[----:B--2---:R-:W-:Y:S05]  /*9a20*/  @!P1 BRA `(.L_x_60) ;  /* 0xfffffffc00f09947 */ /* 0x004fea000383ffff */
[----:B------:R-:W-:Y:S05]  /*9a30*/  BRA `(.L_x_153) ;  /* 0xffffff98007c7947 */ /* 0x000fea000383ffff */
.L_x_61:
[----:B------:R-:W-:-:S07]  /*9a40*/  MOV R3, UR31 ;  /* 0x0000001f00037c02 */ /* 0x000fce0008000f00 */
.L_x_154:
[----:B-1----:R1:W2:Y:S02]  /*9a50*/  SYNCS.PHASECHK.TRANS64.TRYWAIT P0, [R3+URZ+0xd0], R0 ;  /* 0x0000d000030075a7 */ /* 0x0022a400080011ff */
[----:B--2---:R-:W-:Y:S05]  /*9a60*/  @!P0 NANOSLEEP.SYNCS 0x989680 ;  /* 0x009896800000895d */ /* 0x004fea0003900000 */
[----:B------:R-:W2:Y:S02]  /*9a70*/  @!P0 SYNCS.PHASECHK.TRANS64 P0, [R3+URZ+0xd0], R0 ;  /* 0x0000d000030085a7 */ /* 0x000ea400080010ff */
[----:B--2---:R-:W-:Y:S05]  /*9a80*/  @!P0 BRA `(.L_x_154) ;  /* 0xfffffffc00f08947 */ /* 0x004fea000383ffff */
[----:B------:R-:W-:Y:S05]  /*9a90*/  BRA `(.L_x_155) ;  /* 0xffffff9800cc7947 */ /* 0x000fea000383ffff */
.L_x_64:
[----:B------:R-:W-:Y:S07]  /*9aa0*/  MOV R0, UR5 ;  /* 0x0000000500007c02 */ /* 0x000fee0008000f00 */
.L_x_156:
[----:B-1----:R1:W2:Y:S02]  /*9ab0*/  SYNCS.PHASECHK.TRANS64.TRYWAIT P0, [R0+URZ], R3 ;  /* 0x00000003000075a7 */ /* 0x0022a400080011ff */
[----:B--2---:R-:W-:Y:S05]  /*9ac0*/  @!P0 NANOSLEEP.SYNCS 0x989680 ;  /* 0x009896800000895d */ /* 0x004fea0003900000 */
[----:B------:R-:W2:Y:S02]  /*9ad0*/  @!P0 SYNCS.PHASECHK.TRANS64 P0, [R0+URZ], R3 ;  /* 0x00000003000085a7 */ /* 0x000ea400080010ff */
[----:B--2---:R-:W-:Y:S05]  /*9ae0*/  @!P0 BRA `(.L_x_156) ;  /* 0xfffffffc00f08947 */ /* 0x004fea000383ffff */
[----:B------:R-:W-:Y:S05]  /*9af0*/  BRA `(.L_x_63) ;  /* 0xffffff9800e87947 */ /* 0x000fea000383ffff */
.L_x_67:
[----:B------:R-:W-:-:S07]  /*9b00*/  MOV R0, UR4 ;  /* 0x0000000400007c02 */ /* 0x000fce0008000f00 */
.L_x_157:
[----:B--2---:R2:W4:Y:S02]  /*9b10*/  SYNCS.PHASECHK.TRANS64.TRYWAIT P0, [R0+URZ], R3 ;  /* 0x00000003000075a7 */ /* 0x00452400080011ff */
[----:B----4-:R-:W-:Y:S05]  /*9b20*/  @!P0 NANOSLEEP.SYNCS 0x989680 ;  /* 0x009896800000895d */ /* 0x010fea0003900000 */
[----:B------:R-:W4:Y:S02]  /*9b30*/  @!P0 SYNCS.PHASECHK.TRANS64 P0, [R0+URZ], R3 ;  /* 0x00000003000085a7 */ /* 0x000f2400080010ff */
[----:B----4-:R-:W-:Y:S05]  /*9b40*/  @!P0 BRA `(.L_x_157) ;  /* 0xfffffffc00f08947 */ /* 0x010fea000383ffff */
[----:B------:R-:W-:Y:S05]  /*9b50*/  BRA `(.L_x_158) ;  /* 0xffffff9c00c47947 */ /* 0x000fea000383ffff */
.L_x_68:
[----:B------:R-:W-:-:S07]  /*9b60*/  MOV R0, UR5 ;  /* 0x0000000500007c02 */ /* 0x000fce0008000f00 */
.L_x_159:
[----:B-1----:R1:W2:Y:S02]  /*9b70*/  SYNCS.PHASECHK.TRANS64.TRYWAIT P0, [R0+URZ], R3 ;  /* 0x00000003000075a7 */ /* 0x0022a400080011ff */
[----:B--2---:R-:W-:Y:S05]  /*9b80*/  @!P0 NANOSLEEP.SYNCS 0x989680 ;  /* 0x009896800000895d */ /* 0x004fea0003900000 */
[----:B------:R-:W2:Y:S02]  /*9b90*/  @!P0 SYNCS.PHASECHK.TRANS64 P0, [R0+URZ], R3 ;  /* 0x00000003000085a7 */ /* 0x000ea400080010ff */
[----:B--2---:R-:W-:Y:S05]  /*9ba0*/  @!P0 BRA `(.L_x_159) ;  /* 0xfffffffc00f08947 */ /* 0x004fea000383ffff */
[----:B------:R-:W-:Y:S05]  /*9bb0*/  BRA `(.L_x_160) ;  /* 0xffffff9c00d07947 */ /* 0x000fea000383ffff */
.L_x_69:
[----:B------:R-:W-:-:S07]  /*9bc0*/  MOV R0, UR5 ;  /* 0x0000000500007c02 */ /* 0x000fce0008000f00 */
.L_x_161:
[----:B-1----:R1:W2:Y:S02]  /*9bd0*/  SYNCS.PHASECHK.TRANS64.TRYWAIT P0, [R0+URZ], R3 ;  /* 0x00000003000075a7 */ /* 0x0022a400080011ff */
[----:B--2---:R-:W-:Y:S05]  /*9be0*/  @!P0 NANOSLEEP.SYNCS 0x989680 ;  /* 0x009896800000895d */ /* 0x004fea0003900000 */
[----:B------:R-:W2:Y:S02]  /*9bf0*/  @!P0 SYNCS.PHASECHK.TRANS64 P0, [R0+URZ], R3 ;  /* 0x00000003000085a7 */ /* 0x000ea400080010ff */
[----:B--2---:R-:W-:Y:S05]  /*9c00*/  @!P0 BRA `(.L_x_161) ;  /* 0xfffffffc00f08947 */ /* 0x004fea000383ffff */
[----:B------:R-:W-:Y:S05]  /*9c10*/  BRA `(.L_x_162) ;  /* 0xffffff9c00dc7947 */ /* 0x000fea000383ffff */
.L_x_70:
[----:B------:R-:W-:-:S07]  /*9c20*/  MOV R0, UR4 ;  /* 0x0000000400007c02 */ /* 0x000fce0008000f00 */
.L_x_163:
[----:B-1----:R1:W2:Y:S02]  /*9c30*/  SYNCS.PHASECHK.TRANS64.TRYWAIT P0, [R0+URZ], R3 ;  /* 0x00000003000075a7 */ /* 0x0022a400080011ff */
[----:B--2---:R-:W-:Y:S05]  /*9c40*/  @!P0 NANOSLEEP.SYNCS 0x989680 ;  /* 0x009896800000895d */ /* 0x004fea0003900000 */
[----:B------:R-:W2:Y:S02]  /*9c50*/  @!P0 SYNCS.PHASECHK.TRANS64 P0, [R0+URZ], R3 ;  /* 0x00000003000085a7 */ /* 0x000ea400080010ff */
[----:B--2---:R-:W-:Y:S05]  /*9c60*/  @!P0 BRA `(.L_x_163) ;  /* 0xfffffffc00f08947 */ /* 0x004fea000383ffff */
[----:B------:R-:W-:Y:S05]  /*9c70*/  BRA `(.L_x_164) ;  /* 0xffffff9c00e87947 */ /* 0x000fea000383ffff */
.L_x_75:
[----:B--2---:R2:W3:Y:S02]  /*9c80*/  SYNCS.PHASECHK.TRANS64.TRYWAIT P0, [R12+URZ+0x90], R9 ;  /* 0x000090090c0075a7 */ /* 0x0044e400080011ff */
[----:B---3--:R-:W-:Y:S05]  /*9c90*/  @!P0 NANOSLEEP.SYNCS 0x989680 ;  /* 0x009896800000895d */ /* 0x008fea0003900000 */
[----:B------:R-:W3:Y:S02]  /*9ca0*/  @!P0 SYNCS.PHASECHK.TRANS64 P0, [R12+URZ+0x90], R9 ;  /* 0x000090090c0085a7 */ /* 0x000ee400080010ff */
[----:B---3--:R-:W-:Y:S05]  /*9cb0*/  @!P0 BRA `(.L_x_75) ;  /* 0xfffffffc00f08947 */ /* 0x008fea000383ffff */
[----:B------:R-:W-:Y:S05]  /*9cc0*/  BRA `(.L_x_165) ;  /* 0xffffffa400187947 */ /* 0x000fea000383ffff */
.L_x_78:
[----:B------:R-:W-:Y:S07]  /*9cd0*/  MOV R0, UR21 ;  /* 0x0000001500007c02 */ /* 0x000fee0008000f00 */
.L_x_166:
[----:B--2---:R2:W3:Y:S02]  /*9ce0*/  SYNCS.PHASECHK.TRANS64.TRYWAIT P2, [R0+URZ+0x88], R11 ;  /* 0x0000880b000075a7 */ /* 0x0044e400080411ff */
[----:B---3--:R-:W-:Y:S05]  /*9cf0*/  @!P2 NANOSLEEP.SYNCS 0x989680 ;  /* 0x009896800000a95d */ /* 0x008fea0003900000 */
[----:B------:R-:W3:Y:S02]  /*9d00*/  @!P2 SYNCS.PHASECHK.TRANS64 P2, [R0+URZ+0x88], R11 ;  /* 0x0000880b0000a5a7 */ /* 0x000ee400080410ff */
[----:B---3--:R-:W-:Y:S05]  /*9d10*/  @!P2 BRA `(.L_x_166) ;  /* 0xfffffffc00f0a947 */ /* 0x008fea000383ffff */
[----:B------:R-:W-:Y:S05]  /*9d20*/  BRA `(.L_x_77) ;  /* 0xffffffa800807947 */ /* 0x000fea000383ffff */
.L_x_81:
[----:B--2---:R-:W-:Y:S07]  /*9d30*/  MOV R0, UR21 ;  /* 0x0000001500007c02 */ /* 0x004fee0008000f00 */
.L_x_167:
[----:B--2---:R2:W3:Y:S02]  /*9d40*/  SYNCS.PHASECHK.TRANS64.TRYWAIT P0, [R0+URZ+0x60], R9 ;  /* 0x00006009000075a7 */ /* 0x0044e400080011ff */
[----:B---3--:R-:W-:Y:S05]  /*9d50*/  @!P0 NANOSLEEP.SYNCS 0x989680 ;  /* 0x009896800000895d */ /* 0x008fea0003900000 */
[----:B------:R-:W3:Y:S02]  /*9d60*/  @!P0 SYNCS.PHASECHK.TRANS64 P0, [R0+URZ+0x60], R9 ;  /* 0x00006009000085a7 */ /* 0x000ee400080010ff */
[----:B---3--:R-:W-:Y:S05]  /*9d70*/  @!P0 BRA `(.L_x_167) ;  /* 0xfffffffc00f08947 */ /* 0x008fea000383ffff */
[----:B------:R-:W-:Y:S05]  /*9d80*/  BRA `(.L_x_168) ;  /* 0xffffffa800dc7947 */ /* 0x000fea000383ffff */
.L_x_82:
[----:B------:R-:W-:Y:S07]  /*9d90*/  MOV R0, UR21 ;  /* 0x0000001500007c02 */ /* 0x000fee0008000f00 */
.L_x_169:
[----:B--2---:R2:W3:Y:S02]  /*9da0*/  SYNCS.PHASECHK.TRANS64.TRYWAIT P0, [R0+URZ+0x68], R9 ;  /* 0x00006809000075a7 */ /* 0x0044e400080011ff */
[----:B---3--:R-:W-:Y:S05]  /*9db0*/  @!P0 NANOSLEEP.SYNCS 0x989680 ;  /* 0x009896800000895d */ /* 0x008fea0003900000 */
[----:B------:R-:W3:Y:S02]  /*9dc0*/  @!P0 SYNCS.PHASECHK.TRANS64 P0, [R0+URZ+0x68], R9 ;  /* 0x00006809000085a7 */ /* 0x000ee400080010ff */
[----:B---3--:R-:W-:Y:S05]  /*9dd0*/  @!P0 BRA `(.L_x_169) ;  /* 0xfffffffc00f08947 */ /* 0x008fea000383ffff */
[----:B------:R-:W-:Y:S05]  /*9de0*/  BRA `(.L_x_170) ;  /* 0xffffffac00147947 */ /* 0x000fea000383ffff */
.L_x_83:
[----:B------:R-:W-:Y:S07]  /*9df0*/  MOV R0, UR21 ;  /* 0x0000001500007c02 */ /* 0x000fee0008000f00 */
.L_x_171:
[----:B--2---:R2:W3:Y:S02]  /*9e00*/  SYNCS.PHASECHK.TRANS64.TRYWAIT P0, [R0+URZ+0x70], R9 ;  /* 0x00007009000075a7 */ /* 0x0044e400080011ff */
[----:B---3--:R-:W-:Y:S05]  /*9e10*/  @!P0 NANOSLEEP.SYNCS 0x989680 ;  /* 0x009896800000895d */ /* 0x008fea0003900000 */
[----:B------:R-:W3:Y:S02]  /*9e20*/  @!P0 SYNCS.PHASECHK.TRANS64 P0, [R0+URZ+0x70], R9 ;  /* 0x00007009000085a7 */ /* 0x000ee400080010ff */
[----:B---3--:R-:W-:Y:S05]  /*9e30*/  @!P0 BRA `(.L_x_171) ;  /* 0xfffffffc00f08947 */ /* 0x008fea000383ffff */
[----:B------:R-:W-:Y:S05]  /*9e40*/  BRA `(.L_x_172) ;  /* 0xffffffac00587947 */ /* 0x000fea000383ffff */
.L_x_84:
[----:B------:R-:W-:Y:S07]  /*9e50*/  MOV R0, UR21 ;  /* 0x0000001500007c02 */ /* 0x000fee0008000f00 */
.L_x_173:
[----:B--2---:R2:W3:Y:S02]  /*9e60*/  SYNCS.PHASECHK.TRANS64.TRYWAIT P0, [R0+URZ+0x78], R9 ;  /* 0x00007809000075a7 */ /* 0x0044e400080011ff */
[----:B---3--:R-:W-:Y:S05]  /*9e70*/  @!P0 NANOSLEEP.SYNCS 0x989680 ;  /* 0x009896800000895d */ /* 0x008fea0003900000 */
[----:B------:R-:W3:Y:S02]  /*9e80*/  @!P0 SYNCS.PHASECHK.TRANS64 P0, [R0+URZ+0x78], R9 ;  /* 0x00007809000085a7 */ /* 0x000ee400080010ff */
[----:B---3--:R-:W-:Y:S05]  /*9e90*/  @!P0 BRA `(.L_x_173) ;  /* 0xfffffffc00f08947 */ /* 0x008fea000383ffff */
[----:B------:R-:W-:Y:S05]  /*9ea0*/  BRA `(.L_x_174) ;  /* 0xffffffac00987947 */ /* 0x000fea000383ffff */
.L_x_86:
[----:B------:R-:W-:-:S07]  /*9eb0*/  MOV R0, UR21 ;  /* 0x0000001500007c02 */ /* 0x000fce0008000f00 */
.L_x_175:
[----:B---3--:R3:W4:Y:S02]  /*9ec0*/  SYNCS.PHASECHK.TRANS64.TRYWAIT P0, [R0+URZ+0x60], R3 ;  /* 0x00006003000075a7 */ /* 0x00872400080011ff */
[----:B----4-:R-:W-:Y:S05]  /*9ed0*/  @!P0 NANOSLEEP.SYNCS 0x989680 ;  /* 0x009896800000895d */ /* 0x010fea0003900000 */
[----:B------:R-:W4:Y:S02]  /*9ee0*/  @!P0 SYNCS.PHASECHK.TRANS64 P0, [R0+URZ+0x60], R3 ;  /* 0x00006003000085a7 */ /* 0x000f2400080010ff */
[----:B----4-:R-:W-:Y:S05]  /*9ef0*/  @!P0 BRA `(.L_x_175) ;  /* 0xfffffffc00f08947 */ /* 0x010fea000383ffff */
[----:B------:R-:W-:Y:S05]  /*9f00*/  BRA `(.L_x_176) ;  /* 0xffffffb000107947 */ /* 0x000fea000383ffff */
.L_x_87:
[----:B---3--:R-:W-:-:S07]  /*9f10*/  MOV R0, UR21 ;  /* 0x0000001500007c02 */ /* 0x008fce0008000f00 */
.L_x_177:
[----:B---3--:R3:W4:Y:S02]  /*9f20*/  SYNCS.PHASECHK.TRANS64.TRYWAIT P0, [R0+URZ+0x68], R3 ;  /* 0x00006803000075a7 */ /* 0x00872400080011ff */
[----:B----4-:R-:W-:Y:S05]  /*9f30*/  @!P0 NANOSLEEP.SYNCS 0x989680 ;  /* 0x009896800000895d */ /* 0x010fea0003900000 */
[----:B------:R-:W4:Y:S02]  /*9f40*/  @!P0 SYNCS.PHASECHK.TRANS64 P0, [R0+URZ+0x68], R3 ;  /* 0x00006803000085a7 */ /* 0x000f2400080010ff */
[----:B----4-:R-:W-:Y:S05]  /*9f50*/  @!P0 BRA `(.L_x_177) ;  /* 0xfffffffc00f08947 */ /* 0x010fea000383ffff */
[----:B------:R-:W-:Y:S05]  /*9f60*/  BRA `(.L_x_178) ;  /* 0xffffffb000007947 */ /* 0x000fea000383ffff */
.L_x_88:
[----:B---3--:R-:W-:-:S07]  /*9f70*/  MOV R0, UR21 ;  /* 0x0000001500007c02 */ /* 0x008fce0008000f00 */
.L_x_179:
[----:B---3--:R3:W4:Y:S02]  /*9f80*/  SYNCS.PHASECHK.TRANS64.TRYWAIT P0, [R0+URZ+0x70], R3 ;  /* 0x00007003000075a7 */ /* 0x00872400080011ff */
[----:B----4-:R-:W-:Y:S05]  /*9f90*/  @!P0 NANOSLEEP.SYNCS 0x989680 ;  /* 0x009896800000895d */ /* 0x010fea0003900000 */
[----:B------:R-:W4:Y:S02]  /*9fa0*/  @!P0 SYNCS.PHASECHK.TRANS64 P0, [R0+URZ+0x70], R3 ;  /* 0x00007003000085a7 */ /* 0x000f2400080010ff */
[----:B----4-:R-:W-:Y:S05]  /*9fb0*/  @!P0 BRA `(.L_x_179) ;  /* 0xfffffffc00f08947 */ /* 0x010fea000383ffff */
[----:B------:R-:W-:Y:S05]  /*9fc0*/  BRA `(.L_x_180) ;  /* 0xffffffac00f07947 */ /* 0x000fea000383ffff */
.L_x_90:
[----:B-1----:R1:W2:Y:S02]  /*9fd0*/  SYNCS.PHASECHK.TRANS64.TRYWAIT P0, [R3+URZ+0x90], R0 ;  /* 0x00009000030075a7 */ /* 0x0022a400080011ff */
[----:B--2---:R-:W-:Y:S05]  /*9fe0*/  @!P0 NANOSLEEP.SYNCS 0x989680 ;  /* 0x009896800000895d */ /* 0x004fea0003900000 */
[----:B------:R-:W2:Y:S02]  /*9ff0*/  @!P0 SYNCS.PHASECHK.TRANS64 P0, [R3+URZ+0x90], R0 ;  /* 0x00009000030085a7 */ /* 0x000ea400080010ff */
[----:B--2---:R-:W-:Y:S05]  /*a000*/  @!P0 BRA `(.L_x_90) ;  /* 0xfffffffc00f08947 */ /* 0x004fea000383ffff */
[----:B------:R-:W-:Y:S05]  /*a010*/  BRA `(.L_x_181) ;  /* 0xffffffb000bc7947 */ /* 0x000fea000383ffff */
.L_x_101:
[----:B-1----:R-:W-:Y:S04]  /*a020*/  MOV R0, UR44 ;  /* 0x0000002c00007c02 */ /* 0x002fe80008000f00 */
[----:B------:R1:W2:Y:S03]  /*a030*/  SYNCS.PHASECHK.TRANS64.TRYWAIT P1, [R0+URZ+0x40], R5 ;  /* 0x00004005000075a7 */ /* 0x0002a600080211ff */
[----:B--2---:R-:W-:Y:S05]  /*a040*/  @!P1 NANOSLEEP.SYNCS 0x989680 ;  /* 0x009896800000995d */ /* 0x004fea0003900000 */
[----:B------:R-:W2:Y:S02]  /*a050*/  @!P1 SYNCS.PHASECHK.TRANS64 P1, [R0+URZ+0x40], R5 ;  /* 0x00004005000095a7 */ /* 0x000ea400080210ff */
[----:B--2---:R-:W-:Y:S05]  /*a060*/  @!P1 BRA `(.L_x_101) ;  /* 0xfffffffc00ec9947 */ /* 0x004fea000383ffff */
[----:B------:R-:W-:Y:S05]  /*a070*/  BRA `(.L_x_100) ;  /* 0xffffffc000507947 */ /* 0x000fea000383ffff */
.L_x_103:
[----:B-1----:R1:W4:Y:S02]  /*a080*/  SYNCS.PHASECHK.TRANS64.TRYWAIT P0, [R98+URZ+0xb0], R3 ;  /* 0x0000b003620075a7 */ /* 0x00232400080011ff */
[----:B----4-:R-:W-:Y:S05]  /*a090*/  @!P0 NANOSLEEP.SYNCS 0x989680 ;  /* 0x009896800000895d */ /* 0x010fea0003900000 */
[----:B------:R-:W4:Y:S02]  /*a0a0*/  @!P0 SYNCS.PHASECHK.TRANS64 P0, [R98+URZ+0xb0], R3 ;  /* 0x0000b003620085a7 */ /* 0x000f2400080010ff */
[----:B----4-:R-:W-:Y:S05]  /*a0b0*/  @!P0 BRA `(.L_x_103) ;  /* 0xfffffffc00f08947 */ /* 0x010fea000383ffff */
[----:B------:R-:W-:Y:S05]  /*a0c0*/  BRA `(.L_x_102) ;  /* 0xffffffc0007c7947 */ /* 0x000fea000383ffff */
.L_x_112:
[----:B--2---:R2:W3:Y:S02]  /*a0d0*/  SYNCS.PHASECHK.TRANS64.TRYWAIT P0, [R3+URZ+0x40], R0 ;  /* 0x00004000030075a7 */ /* 0x0044e400080011ff */
[----:B---3--:R-:W-:Y:S05]  /*a0e0*/  @!P0 NANOSLEEP.SYNCS 0x989680 ;  /* 0x009896800000895d */ /* 0x008fea0003900000 */
[----:B------:R-:W3:Y:S02]  /*a0f0*/  @!P0 SYNCS.PHASECHK.TRANS64 P0, [R3+URZ+0x40], R0 ;  /* 0x00004000030085a7 */ /* 0x000ee400080010ff */
[----:B---3--:R-:W-:Y:S05]  /*a100*/  @!P0 BRA `(.L_x_112) ;  /* 0xfffffffc00f08947 */ /* 0x008fea000383ffff */
[----:B------:R-:W-:Y:S05]  /*a110*/  BRA `(.L_x_111) ;  /* 0xffffffcc00607947 */ /* 0x000fea000383ffff */
.L_x_120:
[----:B-1----:R1:W3:Y:S02]  /*a120*/  SYNCS.PHASECHK.TRANS64.TRYWAIT P0, [R63+URZ+0x40], R4 ;  /* 0x000040043f0075a7 */ /* 0x0022e400080011ff */
[----:B---3--:R-:W-:Y:S05]  /*a130*/  @!P0 NANOSLEEP.SYNCS 0x989680 ;  /* 0x009896800000895d */ /* 0x008fea0003900000 */
[----:B------:R-:W3:Y:S02]  /*a140*/  @!P0 SYNCS.PHASECHK.TRANS64 P0, [R63+URZ+0x40], R4 ;  /* 0x000040043f0085a7 */ /* 0x000ee400080010ff */
[----:B---3--:R-:W-:Y:S05]  /*a150*/  @!P0 BRA `(.L_x_120) ;  /* 0xfffffffc00f08947 */ /* 0x008fea000383ffff */
[----:B------:R-:W-:Y:S05]  /*a160*/  BRA `(.L_x_119) ;  /* 0xffffffd800687947 */ /* 0x000fea000383ffff */
.L_x_128:
[----:B-1----:R1:W3:Y:S02]  /*a170*/  SYNCS.PHASECHK.TRANS64.TRYWAIT P0, [R108+URZ+0x40], R3 ;  /* 0x000040036c0075a7 */ /* 0x0022e400080011ff */
[----:B---3--:R-:W-:Y:S05]  /*a180*/  @!P0 NANOSLEEP.SYNCS 0x989680 ;  /* 0x009896800000895d */ /* 0x008fea0003900000 */
[----:B------:R-:W3:Y:S02]  /*a190*/  @!P0 SYNCS.PHASECHK.TRANS64 P0, [R108+URZ+0x40], R3 ;  /* 0x000040036c0085a7 */ /* 0x000ee400080010ff */
[----:B---3--:R-:W-:Y:S05]  /*a1a0*/  @!P0 BRA `(.L_x_128) ;  /* 0xfffffffc00f08947 */ /* 0x008fea000383ffff */
[----:B------:R-:W-:Y:S05]  /*a1b0*/  BRA `(.L_x_127) ;  /* 0xffffffe4006c7947 */ /* 0x000fea000383ffff */
        .weak           $__internal_0_$__cuda_sm10x_tcgen05_guardrail_trap_col_being_dealloced_not_returned_by_alloc
        .type           $__internal_0_$__cuda_sm10x_tcgen05_guardrail_trap_col_being_dealloced_not_returned_by_alloc,@function
        .size           $__internal_0_$__cuda_sm10x_tcgen05_guardrail_trap_col_being_dealloced_not_returned_by_alloc,($__internal_1_$__cuda_sm10x_tcgen05_guardrail_trap_phase_invalid_during_alloc - $__internal_0_$__cuda_sm10x_tcgen05_guardrail_trap_col_being_dealloced_not_returned_by_alloc)
$__internal_0_$__cuda_sm10x_tcgen05_guardrail_trap_col_being_dealloced_not_returned_by_alloc:
[----:B------:R-:W-:Y:S05]  /*a1c0*/  BPT.TRAP 0x1 ;  /* 0x000000040000795c */ /* 0x000fea0000300000 */
[----:B------:R-:W-:-:S04]  /*a1d0*/  HFMA2 R3, -RZ, RZ, 0, 0 ;  /* 0x00000000ff037431 */ /* 0x000fc800000001ff */
[----:B------:R-:W-:Y:S05]  /*a1e0*/  RET.REL.NODEC R2 `(_ZN7cutlass13device_kernelINS_4gemm6kernel13GemmUniversalIN4cute5tupleIJiiiiEEENS1_10collective13CollectiveMmaINS1_35MainloopSm100TmaUmmaWarpSpecializedILi4ELi2ELi4ENS5_IJNS4_1CILi1EEENSA_ILi2EEESB_EEEEENS5_IJNSA_ILi64EEENSA_ILi256EEESF_EEENS_6half_tENS5_IJlSB_lEEESI_SJ_NS4_8TiledMMAINS4_8MMA_AtomIJNS4_20SM100_MMA_F16BF16_SSISI_SI_fLi64ELi256ELNS4_4UMMA5MajorE0ELSO_0ELNSN_7ScaleInE0ELSP_0EEEEEENS4_6LayoutINS5_IJSB_SB_SB_EEENS5_IJNSA_ILi0EEESU_SU_EEEEENS5_IJNS4_10UnderscoreESX_SX_EEEEENS4_23SM90_TMA_LOAD_MULTICASTENS4_14ComposedLayoutINS4_7SwizzleILi3ELi4ELi3EEENS4_18smem_ptr_flag_bitsILi16EEENSS_INS5_IJNSA_ILi8EEESF_EEENS5_IJSF_SB_EEEEEEEvNS4_8identityENS4_13SM90_TMA_LOADES1A_vS1B_EENS_8epilogue10collective18CollectiveEpilogueINS1E_23Sm100TmaWarpSpecializedILi4ELi2ELi32ELb1ELb0EEEJSH_NS5_IJNSS_ISF_SB_EES1J_EEESI_SJ_SI_SJ_NS1E_6fusion15FusionCallbacksIS1I_NS1L_17LinearCombinationISI_fSI_fLNS_15FloatRoundStyleE2EEESH_S1K_JEEENS4_5SM1004TMEM4LOAD26SM100_TMEM_LOAD_16dp256b8xES1C_S1A_NS4_17SM75_U32x4_LDSM_NENS4_14SM90_TMA_STOREES1A_NS4_17SM90_U32x4_STSM_NENS4_39AutoVectorizingCopyWithAssumedAlignmentILi128EEEEEEvvEEEEvNT_6ParamsE) ;  /* 0xffffff5c02847950 */ /* 0x000fea0003c3ffff */
        .weak           $__internal_1_$__cuda_sm10x_tcgen05_guardrail_trap_phase_invalid_during_alloc
        .type           $__internal_1_$__cuda_sm10x_tcgen05_guardrail_trap_phase_invalid_during_alloc,@function
        .size           $__internal_1_$__cuda_sm10x_tcgen05_guardrail_trap_phase_invalid_during_alloc,($__internal_2_$__cuda_sm10x_tcgen05_guardrail_trap_unallocated_columns_being_dealloced - $__internal_1_$__cuda_sm10x_tcgen05_guardrail_trap_phase_invalid_during_alloc)
$__internal_1_$__cuda_sm10x_tcgen05_guardrail_trap_phase_invalid_during_alloc:
[----:B------:R-:W-:Y:S05]  /*a1f0*/  BPT.TRAP 0x1 ;  /* 0x000000040000795c */ /* 0x000fea0000300000 */
[----:B------:R-:W-:-:S04]  /*a200*/  MOV R5, 0x0 ;  /* 0x0000000000057802 */ /* 0x000fc80000000f00 */
[----:B------:R-:W-:Y:S05]  /*a210*/  RET.REL.NODEC R4 `(_ZN7cutlass13device_kernelINS_4gemm6kernel13GemmUniversalIN4cute5tupleIJiiiiEEENS1_10collective13CollectiveMmaINS1_35MainloopSm100TmaUmmaWarpSpecializedILi4ELi2ELi4ENS5_IJNS4_1CILi1EEENSA_ILi2EEESB_EEEEENS5_IJNSA_ILi64EEENSA_ILi256EEESF_EEENS_6half_tENS5_IJlSB_lEEESI_SJ_NS4_8TiledMMAINS4_8MMA_AtomIJNS4_20SM100_MMA_F16BF16_SSISI_SI_fLi64ELi256ELNS4_4UMMA5MajorE0ELSO_0ELNSN_7ScaleInE0ELSP_0EEEEEENS4_6LayoutINS5_IJSB_SB_SB_EEENS5_IJNSA_ILi0EEESU_SU_EEEEENS5_IJNS4_10UnderscoreESX_SX_EEEEENS4_23SM90_TMA_LOAD_MULTICASTENS4_14ComposedLayoutINS4_7SwizzleILi3ELi4ELi3EEENS4_18smem_ptr_flag_bitsILi16EEENSS_INS5_IJNSA_ILi8EEESF_EEENS5_IJSF_SB_EEEEEEEvNS4_8identityENS4_13SM90_TMA_LOADES1A_vS1B_EENS_8epilogue10collective18CollectiveEpilogueINS1E_23Sm100TmaWarpSpecializedILi4ELi2ELi32ELb1ELb0EEEJSH_NS5_IJNSS_ISF_SB_EES1J_EEESI_SJ_SI_SJ_NS1E_6fusion15FusionCallbacksIS1I_NS1L_17LinearCombinationISI_fSI_fLNS_15FloatRoundStyleE2EEESH_S1K_JEEENS4_5SM1004TMEM4LOAD26SM100_TMEM_LOAD_16dp256b8xES1C_S1A_NS4_17SM75_U32x4_LDSM_NENS4_14SM90_TMA_STOREES1A_NS4_17SM90_U32x4_STSM_NENS4_39AutoVectorizingCopyWithAssumedAlignmentILi128EEEEEEvvEEEEvNT_6ParamsE) ;  /* 0xffffff5c04787950 */ /* 0x000fea0003c3ffff */
        .weak           $__internal_2_$__cuda_sm10x_tcgen05_guardrail_trap_unallocated_columns_being_dealloced
        .type           $__internal_2_$__cuda_sm10x_tcgen05_guardrail_trap_unallocated_columns_being_dealloced,@function
        .size           $__internal_2_$__cuda_sm10x_tcgen05_guardrail_trap_unallocated_columns_being_dealloced,(.L_x_183 - $__internal_2_$__cuda_sm10x_tcgen05_guardrail_trap_unallocated_columns_being_dealloced)
$__internal_2_$__cuda_sm10x_tcgen05_guardrail_trap_unallocated_columns_being_dealloced:
[----:B------:R-:W-:Y:S05]  /*a220*/  BPT.TRAP 0x1 ;  /* 0x000000040000795c */ /* 0x000fea0000300000 */
[----:B------:R-:W-:-:S04]  /*a230*/  HFMA2 R3, -RZ, RZ, 0, 0 ;  /* 0x00000000ff037431 */ /* 0x000fc800000001ff */
[----:B------:R-:W-:Y:S05]  /*a240*/  RET.REL.NODEC R2 `(_ZN7cutlass13device_kernelINS_4gemm6kernel13GemmUniversalIN4cute5tupleIJiiiiEEENS1_10collective13CollectiveMmaINS1_35MainloopSm100TmaUmmaWarpSpecializedILi4ELi2ELi4ENS5_IJNS4_1CILi1EEENSA_ILi2EEESB_EEEEENS5_IJNSA_ILi64EEENSA_ILi256EEESF_EEENS_6half_tENS5_IJlSB_lEEESI_SJ_NS4_8TiledMMAINS4_8MMA_AtomIJNS4_20SM100_MMA_F16BF16_SSISI_SI_fLi64ELi256ELNS4_4UMMA5MajorE0ELSO_0ELNSN_7ScaleInE0ELSP_0EEEEEENS4_6LayoutINS5_IJSB_SB_SB_EEENS5_IJNSA_ILi0EEESU_SU_EEEEENS5_IJNS4_10UnderscoreESX_SX_EEEEENS4_23SM90_TMA_LOAD_MULTICASTENS4_14ComposedLayoutINS4_7SwizzleILi3ELi4ELi3EEENS4_18smem_ptr_flag_bitsILi16EEENSS_INS5_IJNSA_ILi8EEESF_EEENS5_IJSF_SB_EEEEEEEvNS4_8identityENS4_13SM90_TMA_LOADES1A_vS1B_EENS_8epilogue10collective18CollectiveEpilogueINS1E_23Sm100TmaWarpSpecializedILi4ELi2ELi32ELb1ELb0EEEJSH_NS5_IJNSS_ISF_SB_EES1J_EEESI_SJ_SI_SJ_NS1E_6fusion15FusionCallbacksIS1I_NS1L_17LinearCombinationISI_fSI_fLNS_15FloatRoundStyleE2EEESH_S1K_JEEENS4_5SM1004TMEM4LOAD26SM100_TMEM_LOAD_16dp256b8xES1C_S1A_NS4_17SM75_U32x4_LDSM_NENS4_14SM90_TMA_STOREES1A_NS4_17SM90_U32x4_STSM_NENS4_39AutoVectorizingCopyWithAssumedAlignmentILi128EEEEEEvvEEEEvNT_6ParamsE) ;  /* 0xffffff5c026c7950 */ /* 0x000fea0003c3ffff */
.L_x_182:
[----:B------:R-:W-:-:S00]  /*a250*/  BRA `(.L_x_182) ;  /* 0xfffffffc00fc7947 */ /* 0x000fc0000383ffff */
[----:B------:R-:W-:-:S00]  /*a260*/  NOP ;  /* 0x0000000000007918 */ /* 0x000fc00000000000 */
        /* <DEDUP_REMOVED lines=9> */
.L_x_183:


//--------------------- .nv.global.init           --------------------------
	.section	.nv.global.init,"aw",@progbits
.nv.global.init:
	.type		$str$27,@object
	.size		$str$27,($str$28 - $str$27)
$str$27:
        /*0000*/ 	.byte	0x28, 0x61, 0x64, 0x64, 0x72, 0x65, 0x73, 0x73, 0x20, 0x26, 0x20, 0x6d, 0x61, 0x73, 0x6b, 0x29
        /*0010*/ 	.byte	0x20, 0x3d, 0x3d, 0x20, 0x30, 0x00
	.type		$str$28,@object
	.size		$str$28,($str$26 - $str$28)
$str$28:
        /*0016*/ 	.byte	0x2f, 0x74, 0x6d, 0x70, 0x2f, 0x63, 0x75, 0x74, 0x6c, 0x61, 0x73, 0x73, 0x5f, 0x73, 0x77, 0x65
        /*0026*/ 	.byte	0x65, 0x70, 0x5f, 0x73, 0x72, 0x63, 0x2f, 0x69, 0x6e, 0x63, 0x6c, 0x75, 0x64, 0x65, 0x2f, 0x63
        /*0036*/ 	.byte	0x75, 0x74, 0x65, 0x2f, 0x70, 0x6f, 0x69, 0x6e, 0x74, 0x65, 0x72, 0x5f, 0x66, 0x6c, 0x61, 0x67
        /*0046*/ 	.byte	0x67, 0x65, 0x64, 0x2e, 0x68, 0x70, 0x70, 0x00
	.type		$str$26,@object
	.size		$str$26,($str$25 - $str$26)
$str$26:
        /*004e*/ 	.byte	0x2f, 0x74, 0x6d, 0x70, 0x2f, 0x63, 0x75, 0x74, 0x6c, 0x61, 0x73, 0x73, 0x5f, 0x73, 0x77, 0x65
        /*005e*/ 	.byte	0x65, 0x70, 0x5f, 0x73, 0x72, 0x63, 0x2f, 0x69, 0x6e, 0x63, 0x6c, 0x75, 0x64, 0x65, 0x2f, 0x63
        /*006e*/ 	.byte	0x75, 0x74, 0x65, 0x2f, 0x61, 0x74, 0x6f, 0x6d, 0x2f, 0x63, 0x6f, 0x70, 0x79, 0x5f, 0x74, 0x72
        /*007e*/ 	.byte	0x61, 0x69, 0x74, 0x73, 0x5f, 0x73, 0x6d, 0x31, 0x30, 0x30, 0x2e, 0x68, 0x70, 0x70, 0x00
	.type		$str$25,@object
	.size		$str$25,(__unnamed_1 - $str$25)
$str$25:
        /*008d*/ 	.byte	0x28, 0x28, 0x75, 0x69, 0x6e, 0x74, 0x33, 0x32, 0x5f, 0x74, 0x28, 0x74, 0x68, 0x72, 0x65, 0x61
        /*009d*/ 	.byte	0x64, 0x49, 0x64, 0x78, 0x2e, 0x78, 0x29, 0x20, 0x2f, 0x20, 0x33, 0x32, 0x29, 0x20, 0x25, 0x20
        /*00ad*/ 	.byte	0x34, 0x29, 0x20, 0x3d, 0x3d, 0x20, 0x28, 0x28, 0x28, 0x74, 0x6d, 0x65, 0x6d, 0x5f, 0x61, 0x64
        /*00bd*/ 	.byte	0x64, 0x72, 0x20, 0x3e, 0x3e, 0x20, 0x31, 0x36, 0x29, 0x20, 0x2f, 0x20, 0x33, 0x32, 0x29, 0x20
        /*00cd*/ 	.byte	0x25, 0x20, 0x34, 0x29, 0x00
	.type		__unnamed_1,@object
	.size		__unnamed_1,(__unnamed_2 - __unnamed_1)
__unnamed_1:
        /*00d2*/ 	.byte	0x61, 0x75, 0x74, 0x6f, 0x20, 0x63, 0x75, 0x74, 0x65, 0x3a, 0x3a, 0x61, 0x73, 0x5f, 0x70, 0x6f
        /* <DEDUP_REMOVED lines=24> */
        /*0262*/ 	.byte	0x3e, 0x3e, 0x3e, 0x5d, 0x00
	.type		__unnamed_2,@object
	.size		__unnamed_2,(.L_2 - __unnamed_2)
__unnamed_2:
        /* <DEDUP_REMOVED lines=46> */
        /*0547*/ 	.byte	0x75, 0x74, 0x65, 0x3a, 0x3a, 0x43, 0x3c, 0x30, 0x3e, 0x3e, 0x3e, 0x3e, 0x5d, 0x00
.L_2:


//--------------------- .nv.shared._ZN7cutlass13device_kernelINS_4gemm6kernel13GemmUniversalIN4cute5tupleIJiiiiEEENS1_10collective13CollectiveMmaINS1_35MainloopSm100TmaUmmaWarpSpecializedILi4ELi2ELi4ENS5_IJNS4_1CILi1EEENSA_ILi2EEESB_EEEEENS5_IJNSA_ILi64EEENSA_ILi256EEESF_EEENS_6half_tENS5_IJlSB_lEEESI_SJ_NS4_8TiledMMAINS4_8MMA_AtomIJNS4_20SM100_MMA_F16BF16_SSISI_SI_fLi64ELi256ELNS4_4UMMA5MajorE0ELSO_0ELNSN_7ScaleInE0ELSP_0EEEEEENS4_6LayoutINS5_IJSB_SB_SB_EEENS5_IJNSA_ILi0EEESU_SU_EEEEENS5_IJNS4_10UnderscoreESX_SX_EEEEENS4_23SM90_TMA_LOAD_MULTICASTENS4_14ComposedLayoutINS4_7SwizzleILi3ELi4ELi3EEENS4_18smem_ptr_flag_bitsILi16EEENSS_INS5_IJNSA_ILi8EEESF_EEENS5_IJSF_SB_EEEEEEEvNS4_8identityENS4_13SM90_TMA_LOADES1A_vS1B_EENS_8epilogue10collective18CollectiveEpilogueINS1E_23Sm100TmaWarpSpecializedILi4ELi2ELi32ELb1ELb0EEEJSH_NS5_IJNSS_ISF_SB_EES1J_EEESI_SJ_SI_SJ_NS1E_6fusion15FusionCallbacksIS1I_NS1L_17LinearCombinationISI_fSI_fLNS_15FloatRoundStyleE2EEESH_S1K_JEEENS4_5SM1004TMEM4LOAD26SM100_TMEM_LOAD_16dp256b8xES1C_S1A_NS4_17SM75_U32x4_LDSM_NENS4_14SM90_TMA_STOREES1A_NS4_17SM90_U32x4_STSM_NENS4_39AutoVectorizingCopyWithAssumedAlignmentILi128EEEEEEvvEEEEvNT_6ParamsE --------------------------
	.section	.nv.shared._ZN7cutlass13device_kernelINS_4gemm6kernel13GemmUniversalIN4cute5tupleIJiiiiEEENS1_10collective13CollectiveMmaINS1_35MainloopSm100TmaUmmaWarpSpecializedILi4ELi2ELi4ENS5_IJNS4_1CILi1EEENSA_ILi2EEESB_EEEEENS5_IJNSA_ILi64EEENSA_ILi256EEESF_EEENS_6half_tENS5_IJlSB_lEEESI_SJ_NS4_8TiledMMAINS4_8MMA_AtomIJNS4_20SM100_MMA_F16BF16_SSISI_SI_fLi64ELi256ELNS4_4UMMA5MajorE0ELSO_0ELNSN_7ScaleInE0ELSP_0EEEEEENS4_6LayoutINS5_IJSB_SB_SB_EEENS5_IJNSA_ILi0EEESU_SU_EEEEENS5_IJNS4_10UnderscoreESX_SX_EEEEENS4_23SM90_TMA_LOAD_MULTICASTENS4_14ComposedLayoutINS4_7SwizzleILi3ELi4ELi3EEENS4_18smem_ptr_flag_bitsILi16EEENSS_INS5_IJNSA_ILi8EEESF_EEENS5_IJSF_SB_EEEEEEEvNS4_8identityENS4_13SM90_TMA_LOADES1A_vS1B_EENS_8epilogue10collective18CollectiveEpilogueINS1E_23Sm100TmaWarpSpecializedILi4ELi2ELi32ELb1ELb0EEEJSH_NS5_IJNSS_ISF_SB_EES1J_EEESI_SJ_SI_SJ_NS1E_6fusion15FusionCallbacksIS1I_NS1L_17LinearCombinationISI_fSI_fLNS_15FloatRoundStyleE2EEESH_S1K_JEEENS4_5SM1004TMEM4LOAD26SM100_TMEM_LOAD_16dp256b8xES1C_S1A_NS4_17SM75_U32x4_LDSM_NENS4_14SM90_TMA_STOREES1A_NS4_17SM90_U32x4_STSM_NENS4_39AutoVectorizingCopyWithAssumedAlignmentILi128EEEEEEvvEEEEvNT_6ParamsE,"aw",@nobits
	.sectionflags	@""
	.align	16
	.zero		1024


//--------------------- .nv.shared.reserved.0     --------------------------
	.section	.nv.shared.reserved.0,"aw",@nobits
	.weak		__nv_reservedSMEM_offset_0_alias
	.size		__nv_reservedSMEM_offset_0_alias, 0, 64
	.other		__nv_reservedSMEM_offset_0_alias,@"STO_CUDA_RESERVED_SHARED STV_DEFAULT"
__nv_reservedSMEM_offset_0_alias:
	.zero		0
.nv.shared.reserved.0:
	.zero		64
	.weak		__nv_reservedSMEM_tcgen05_partition
	.type		__nv_reservedSMEM_tcgen05_partition,@object
	.size		__nv_reservedSMEM_tcgen05_partition,(.L_0 - __nv_reservedSMEM_tcgen05_partition)
__nv_reservedSMEM_tcgen05_partition:
	.zero		32
.L_0:


//--------------------- .nv.global                --------------------------
	.section	.nv.global,"aw",@nobits
.nv.global:
	.type		_ZN39_INTERNAL_19f7a21d_4_k_cu_b6189677_69894cute1_E,@object
	.size		_ZN39_INTERNAL_19f7a21d_4_k_cu_b6189677_69894cute1_E,(_ZN39_INTERNAL_19f7a21d_4_k_cu_b6189677_69894cuda3std3__45__cpo6cbeginE - _ZN39_INTERNAL_19f7a21d_4_k_cu_b6189677_69894cute1_E)
_ZN39_INTERNAL_19f7a21d_4_k_cu_b6189677_69894cute1_E:
	.zero		1
	.type		_ZN39_INTERNAL_19f7a21d_4_k_cu_b6189677_69894cuda3std3__45__cpo6cbeginE,@object
	.size		_ZN39_INTERNAL_19f7a21d_4_k_cu_b6189677_69894cuda3std3__45__cpo6cbeginE,(_ZN39_INTERNAL_19f7a21d_4_k_cu_b6189677_69894cuda3std3__48in_placeE - _ZN39_INTERNAL_19f7a21d_4_k_cu_b6189677_69894cuda3std3__45__cpo6cbeginE)
_ZN39_INTERNAL_19f7a21d_4_k_cu_b6189677_69894cuda3std3__45__cpo6cbeginE:
	.zero		1
	.type		_ZN39_INTERNAL_19f7a21d_4_k_cu_b6189677_69894cuda3std3__48in_placeE,@object
	.size		_ZN39_INTERNAL_19f7a21d_4_k_cu_b6189677_69894cuda3std3__48in_placeE,(_ZN39_INTERNAL_19f7a21d_4_k_cu_b6189677_69894cuda3std6ranges3__45__cpo9iter_moveE - _ZN39_INTERNAL_19f7a21d_4_k_cu_b6189677_69894cuda3std3__48in_placeE)
_ZN39_INTERNAL_19f7a21d_4_k_cu_b6189677_69894cuda3std3__48in_placeE:
	.zero		1
	.type		_ZN39_INTERNAL_19f7a21d_4_k_cu_b6189677_69894cuda3std6ranges3__45__cpo9iter_moveE,@object
	.size		_ZN39_INTERNAL_19f7a21d_4_k_cu_b6189677_69894cuda3std6ranges3__45__cpo9iter_moveE,(_ZN39_INTERNAL_19f7a21d_4_k_cu_b6189677_69894cuda3std3__45__cpo5beginE - _ZN39_INTERNAL_19f7a21d_4_k_cu_b6189677_69894cuda3std6ranges3__45__cpo9iter_moveE)
_ZN39_INTERNAL_19f7a21d_4_k_cu_b6189677_69894cuda3std6ranges3__45__cpo9iter_moveE:
	.zero		1
	.type		_ZN39_INTERNAL_19f7a21d_4_k_cu_b6189677_69894cuda3std3__45__cpo5beginE,@object
	.size		_ZN39_INTERNAL_19f7a21d_4_k_cu_b6189677_69894cuda3std3__45__cpo5beginE,(_ZN39_INTERNAL_19f7a21d_4_k_cu_b6189677_69894cuda3std3__441_GLOBAL__N__19f7a21d_4_k_cu_b6189677_69896ignoreE - _ZN39_INTERNAL_19f7a21d_4_k_cu_b6189677_69894cuda3std3__45__cpo5beginE)
_ZN39_INTERNAL_19f7a21d_4_k_cu_b6189677_69894cuda3std3__45__cpo5beginE:
	.zero		1
	.type		_ZN39_INTERNAL_19f7a21d_4_k_cu_b6189677_69894cuda3std3__441_GLOBAL__N__19f7a21d_4_k_cu_b6189677_69896ignoreE,@object
	.size		_ZN39_INTERNAL_19f7a21d_4_k_cu_b6189677_69894cuda3std3__441_GLOBAL__N__19f7a21d_4_k_cu_b6189677_69896ignoreE,(_ZN39_INTERNAL_19f7a21d_4_k_cu_b6189677_69894cute7productE - _ZN39_INTERNAL_19f7a21d_4_k_cu_b6189677_69894cuda3std3__441_GLOBAL__N__19f7a21d_4_k_cu_b6189677_69896ignoreE)
_ZN39_INTERNAL_19f7a21d_4_k_cu_b6189677_69894cuda3std3__441_GLOBAL__N__19f7a21d_4_k_cu_b6189677_69896ignoreE:
	.zero		1
	.type		_ZN39_INTERNAL_19f7a21d_4_k_cu_b6189677_69894cute7productE,@object
	.size		_ZN39_INTERNAL_19f7a21d_4_k_cu_b6189677_69894cute7productE,(_ZN39_INTERNAL_19f7a21d_4_k_cu_b6189677_69894cuda3std3__45__cpo3endE - _ZN39_INTERNAL_19f7a21d_4_k_cu_b6189677_69894cute7productE)
_ZN39_INTERNAL_19f7a21d_4_k_cu_b6189677_69894cute7productE:
	.zero		1
	.type		_ZN39_INTERNAL_19f7a21d_4_k_cu_b6189677_69894cuda3std3__45__cpo3endE,@object
	.size		_ZN39_INTERNAL_19f7a21d_4_k_cu_b6189677_69894cuda3std3__45__cpo3endE,(_ZN39_INTERNAL_19f7a21d_4_k_cu_b6189677_69894cuda3std3__419piecewise_constructE - _ZN39_INTERNAL_19f7a21d_4_k_cu_b6189677_69894cuda3std3__45__cpo3endE)
_ZN39_INTERNAL_19f7a21d_4_k_cu_b6189677_69894cuda3std3__45__cpo3endE:
	.zero		1
	.type		_ZN39_INTERNAL_19f7a21d_4_k_cu_b6189677_69894cuda3std3__419piecewise_constructE,@object
	.size		_ZN39_INTERNAL_19f7a21d_4_k_cu_b6189677_69894cuda3std3__419piecewise_constructE,(_ZN39_INTERNAL_19f7a21d_4_k_cu_b6189677_69894cuda3std3__45__cpo4cendE - _ZN39_INTERNAL_19f7a21d_4_k_cu_b6189677_69894cuda3std3__419piecewise_constructE)
_ZN39_INTERNAL_19f7a21d_4_k_cu_b6189677_69894cuda3std3__419piecewise_constructE:
	.zero		1
	.type		_ZN39_INTERNAL_19f7a21d_4_k_cu_b6189677_69894cuda3std3__45__cpo4cendE,@object
	.size		_ZN39_INTERNAL_19f7a21d_4_k_cu_b6189677_69894cuda3std3__45__cpo4cendE,(_ZN39_INTERNAL_19f7a21d_4_k_cu_b6189677_69894cuda3std6ranges3__45__cpo4swapE - _ZN39_INTERNAL_19f7a21d_4_k_cu_b6189677_69894cuda3std3__45__cpo4cendE)
_ZN39_INTERNAL_19f7a21d_4_k_cu_b6189677_69894cuda3std3__45__cpo4cendE:
	.zero		1
	.type		_ZN39_INTERNAL_19f7a21d_4_k_cu_b6189677_69894cuda3std6ranges3__45__cpo4swapE,@object
	.size		_ZN39_INTERNAL_19f7a21d_4_k_cu_b6189677_69894cuda3std6ranges3__45__cpo4swapE,(.L_10 - _ZN39_INTERNAL_19f7a21d_4_k_cu_b6189677_69894cuda3std6ranges3__45__cpo4swapE)
_ZN39_INTERNAL_19f7a21d_4_k_cu_b6189677_69894cuda3std6ranges3__45__cpo4swapE:
	.zero		1
.L_10:


//--------------------- .nv.constant0._ZN7cutlass13device_kernelINS_4gemm6kernel13GemmUniversalIN4cute5tupleIJiiiiEEENS1_10collective13CollectiveMmaINS1_35MainloopSm100TmaUmmaWarpSpecializedILi4ELi2ELi4ENS5_IJNS4_1CILi1EEENSA_ILi2EEESB_EEEEENS5_IJNSA_ILi64EEENSA_ILi256EEESF_EEENS_6half_tENS5_IJlSB_lEEESI_SJ_NS4_8TiledMMAINS4_8MMA_AtomIJNS4_20SM100_MMA_F16BF16_SSISI_SI_fLi64ELi256ELNS4_4UMMA5MajorE0ELSO_0ELNSN_7ScaleInE0ELSP_0EEEEEENS4_6LayoutINS5_IJSB_SB_SB_EEENS5_IJNSA_ILi0EEESU_SU_EEEEENS5_IJNS4_10UnderscoreESX_SX_EEEEENS4_23SM90_TMA_LOAD_MULTICASTENS4_14ComposedLayoutINS4_7SwizzleILi3ELi4ELi3EEENS4_18smem_ptr_flag_bitsILi16EEENSS_INS5_IJNSA_ILi8EEESF_EEENS5_IJSF_SB_EEEEEEEvNS4_8identityENS4_13SM90_TMA_LOADES1A_vS1B_EENS_8epilogue10collective18CollectiveEpilogueINS1E_23Sm100TmaWarpSpecializedILi4ELi2ELi32ELb1ELb0EEEJSH_NS5_IJNSS_ISF_SB_EES1J_EEESI_SJ_SI_SJ_NS1E_6fusion15FusionCallbacksIS1I_NS1L_17LinearCombinationISI_fSI_fLNS_15FloatRoundStyleE2EEESH_S1K_JEEENS4_5SM1004TMEM4LOAD26SM100_TMEM_LOAD_16dp256b8xES1C_S1A_NS4_17SM75_U32x4_LDSM_NENS4_14SM90_TMA_STOREES1A_NS4_17SM90_U32x4_STSM_NENS4_39AutoVectorizingCopyWithAssumedAlignmentILi128EEEEEEvvEEEEvNT_6ParamsE --------------------------
	.section	.nv.constant0._ZN7cutlass13device_kernelINS_4gemm6kernel13GemmUniversalIN4cute5tupleIJiiiiEEENS1_10collective13CollectiveMmaINS1_35MainloopSm100TmaUmmaWarpSpecializedILi4ELi2ELi4ENS5_IJNS4_1CILi1EEENSA_ILi2EEESB_EEEEENS5_IJNSA_ILi64EEENSA_ILi256EEESF_EEENS_6half_tENS5_IJlSB_lEEESI_SJ_NS4_8TiledMMAINS4_8MMA_AtomIJNS4_20SM100_MMA_F16BF16_SSISI_SI_fLi64ELi256ELNS4_4UMMA5MajorE0ELSO_0ELNSN_7ScaleInE0ELSP_0EEEEEENS4_6LayoutINS5_IJSB_SB_SB_EEENS5_IJNSA_ILi0EEESU_SU_EEEEENS5_IJNS4_10UnderscoreESX_SX_EEEEENS4_23SM90_TMA_LOAD_MULTICASTENS4_14ComposedLayoutINS4_7SwizzleILi3ELi4ELi3EEENS4_18smem_ptr_flag_bitsILi16EEENSS_INS5_IJNSA_ILi8EEESF_EEENS5_IJSF_SB_EEEEEEEvNS4_8identityENS4_13SM90_TMA_LOADES1A_vS1B_EENS_8epilogue10collective18CollectiveEpilogueINS1E_23Sm100TmaWarpSpecializedILi4ELi2ELi32ELb1ELb0EEEJSH_NS5_IJNSS_ISF_SB_EES1J_EEESI_SJ_SI_SJ_NS1E_6fusion15FusionCallbacksIS1I_NS1L_17LinearCombinationISI_fSI_fLNS_15FloatRoundStyleE2EEESH_S1K_JEEENS4_5SM1004TMEM4LOAD26SM100_TMEM_LOAD_16dp256b8xES1C_S1A_NS4_17SM75_U32x4_LDSM_NENS4_14SM90_TMA_STOREES1A_NS4_17SM90_U32x4_STSM_NENS4_39AutoVectorizingCopyWithAssumedAlignmentILi128EEEEEEvvEEEEvNT_6ParamsE,"a",@progbits
	.sectionflags	@""
	.align	4
.nv.constant0._ZN7cutlass13device_kernelINS_4gemm6kernel13GemmUniversalIN4cute5tupleIJiiiiEEENS1_10collective13CollectiveMmaINS1_35MainloopSm100TmaUmmaWarpSpecializedILi4ELi2ELi4ENS5_IJNS4_1CILi1EEENSA_ILi2EEESB_EEEEENS5_IJNSA_ILi64EEENSA_ILi256EEESF_EEENS_6half_tENS5_IJlSB_lEEESI_SJ_NS4_8TiledMMAINS4_8MMA_AtomIJNS4_20SM100_MMA_F16BF16_SSISI_SI_fLi64ELi256ELNS4_4UMMA5MajorE0ELSO_0ELNSN_7ScaleInE0ELSP_0EEEEEENS4_6LayoutINS5_IJSB_SB_SB_EEENS5_IJNSA_ILi0EEESU_SU_EEEEENS5_IJNS4_10UnderscoreESX_SX_EEEEENS4_23SM90_TMA_LOAD_MULTICASTENS4_14ComposedLayoutINS4_7SwizzleILi3ELi4ELi3EEENS4_18smem_ptr_flag_bitsILi16EEENSS_INS5_IJNSA_ILi8EEESF_EEENS5_IJSF_SB_EEEEEEEvNS4_8identityENS4_13SM90_TMA_LOADES1A_vS1B_EENS_8epilogue10collective18CollectiveEpilogueINS1E_23Sm100TmaWarpSpecializedILi4ELi2ELi32ELb1ELb0EEEJSH_NS5_IJNSS_ISF_SB_EES1J_EEESI_SJ_SI_SJ_NS1E_6fusion15FusionCallbacksIS1I_NS1L_17LinearCombinationISI_fSI_fLNS_15FloatRoundStyleE2EEESH_S1K_JEEENS4_5SM1004TMEM4LOAD26SM100_TMEM_LOAD_16dp256b8xES1C_S1A_NS4_17SM75_U32x4_LDSM_NENS4_14SM90_TMA_STOREES1A_NS4_17SM90_U32x4_STSM_NENS4_39AutoVectorizingCopyWithAssumedAlignmentILi128EEEEEEvvEEEEvNT_6ParamsE:
	.zero		2944


//--------------------- SYMBOLS --------------------------

	.type		.nv.reservedSmem.offset0,@object
	.size		.nv.reservedSmem.offset0,0x4
	.type		.nv.reservedSmem.cap,@object
	.size		.nv.reservedSmem.cap,0x4
	.type		__assertfail,@function
